	.target	sm_90a

	.elftype	@"ET_EXEC"


//--------------------- .note.nv.tkinfo           --------------------------
	.section	.note.nv.tkinfo,"",@"SHT_NOTE"
	.sectionflags	@"SHF_NOTE_NV_TKINFO"
	.tkinfo
        /*0018*/ 	.word	0x00000002
        /*0030*/ 	.string	""
        /*0030*/ 	.string	"ptxas"
        /*0030*/ 	.string	"Cuda compilation tools, release 13.0, V13.0.88"
        /*0030*/ 	.string	"Build cuda_13.0.r13.0/compiler.36424714_0"
        /*0030*/ 	.string	"-arch sm_90a -m 64 "



//--------------------- .note.nv.cuinfo           --------------------------
	.section	.note.nv.cuinfo,"",@"SHT_NOTE"
	.sectionflags	@"SHF_NOTE_NV_CUINFO"
        /*0018*/ 	.short	0x0002
        /*001a*/ 	.short	0x005a
        /*001c*/ 	.short	0x0082
	.zero		2


//--------------------- .nv.info                  --------------------------
	.section	.nv.info,"",@"SHT_CUDA_INFO"
	.align	4


	//----- nvinfo : EIATTR_REGCOUNT
	.align		4
        /*0000*/ 	.byte	0x04, 0x2f
        /*0002*/ 	.short	(.L_15 - .L_14)
	.align		4
.L_14:
        /*0004*/ 	.word	index@(_ZN7cutlass13device_kernelINS_4gemm6kernel13GemmUniversalIN4cute5tupleIJiiiiEEENS1_10collective13CollectiveMmaINS1_34MainloopSm90TmaGmmaWarpSpecializedILi4ENS5_IJNS4_1CILi1EEENSA_ILi2EEESB_EEENS1_35KernelTmaWarpSpecializedCooperativeEEENS5_IJNSA_ILi128EEENSA_ILi64EEESH_EEENS_10bfloat16_tENS5_IJlSB_lEEESJ_SK_NS4_8TiledMMAINS4_8MMA_AtomIJNS4_4SM904GMMA27MMA_64x64x16_F32BF16BF16_SSILNSO_5MajorE0ELSQ_0ELNSO_7ScaleInE1ELSR_1EEEEEENS4_6LayoutINS5_IJSC_SB_SB_EEENS5_IJSB_NSA_ILi0EEESW_EEEEENS5_IJNS4_10UnderscoreESZ_SZ_EEEEENS4_23SM90_TMA_LOAD_MULTICASTENS4_14ComposedLayoutINS4_7SwizzleILi3ELi4ELi3EEENS4_18smem_ptr_flag_bitsILi16EEENSU_INS5_IJNSA_ILi8EEESH_EEENS5_IJSH_SB_EEEEEEEvNS4_8identityENS4_13SM90_TMA_LOADES1C_vS1D_EENS_8epilogue10collective6detail29Sm90TmaWarpSpecializedAdapterINS1H_15DefaultEpilogueISJ_SK_SK_NS1G_6thread17LinearCombinationISJ_Li1EffLNS1L_9ScaleType4KindE0ELNS_15FloatRoundStyleE2ESJ_EENS1_15EpilogueDefaultEEEEEvvEEEEvNT_6ParamsE)
        /*0008*/ 	.word	0x000000a8


	//----- nvinfo : EIATTR_FRAME_SIZE
	.align		4
.L_15:
        /*000c*/ 	.byte	0x04, 0x11
        /*000e*/ 	.short	(.L_17 - .L_16)
	.align		4
.L_16:
        /*0010*/ 	.word	index@(_ZN7cutlass13device_kernelINS_4gemm6kernel13GemmUniversalIN4cute5tupleIJiiiiEEENS1_10collective13CollectiveMmaINS1_34MainloopSm90TmaGmmaWarpSpecializedILi4ENS5_IJNS4_1CILi1EEENSA_ILi2EEESB_EEENS1_35KernelTmaWarpSpecializedCooperativeEEENS5_IJNSA_ILi128EEENSA_ILi64EEESH_EEENS_10bfloat16_tENS5_IJlSB_lEEESJ_SK_NS4_8TiledMMAINS4_8MMA_AtomIJNS4_4SM904GMMA27MMA_64x64x16_F32BF16BF16_SSILNSO_5MajorE0ELSQ_0ELNSO_7ScaleInE1ELSR_1EEEEEENS4_6LayoutINS5_IJSC_SB_SB_EEENS5_IJSB_NSA_ILi0EEESW_EEEEENS5_IJNS4_10UnderscoreESZ_SZ_EEEEENS4_23SM90_TMA_LOAD_MULTICASTENS4_14ComposedLayoutINS4_7SwizzleILi3ELi4ELi3EEENS4_18smem_ptr_flag_bitsILi16EEENSU_INS5_IJNSA_ILi8EEESH_EEENS5_IJSH_SB_EEEEEEEvNS4_8identityENS4_13SM90_TMA_LOADES1C_vS1D_EENS_8epilogue10collective6detail29Sm90TmaWarpSpecializedAdapterINS1H_15DefaultEpilogueISJ_SK_SK_NS1G_6thread17LinearCombinationISJ_Li1EffLNS1L_9ScaleType4KindE0ELNS_15FloatRoundStyleE2ESJ_EENS1_15EpilogueDefaultEEEEEvvEEEEvNT_6ParamsE)
        /*0014*/ 	.word	0x00000000


	//----- nvinfo : EIATTR_MIN_STACK_SIZE
	.align		4
.L_17:
        /*0018*/ 	.byte	0x04, 0x12
        /*001a*/ 	.short	(.L_19 - .L_18)
	.align		4
.L_18:
        /*001c*/ 	.word	index@(_ZN7cutlass13device_kernelINS_4gemm6kernel13GemmUniversalIN4cute5tupleIJiiiiEEENS1_10collective13CollectiveMmaINS1_34MainloopSm90TmaGmmaWarpSpecializedILi4ENS5_IJNS4_1CILi1EEENSA_ILi2EEESB_EEENS1_35KernelTmaWarpSpecializedCooperativeEEENS5_IJNSA_ILi128EEENSA_ILi64EEESH_EEENS_10bfloat16_tENS5_IJlSB_lEEESJ_SK_NS4_8TiledMMAINS4_8MMA_AtomIJNS4_4SM904GMMA27MMA_64x64x16_F32BF16BF16_SSILNSO_5MajorE0ELSQ_0ELNSO_7ScaleInE1ELSR_1EEEEEENS4_6LayoutINS5_IJSC_SB_SB_EEENS5_IJSB_NSA_ILi0EEESW_EEEEENS5_IJNS4_10UnderscoreESZ_SZ_EEEEENS4_23SM90_TMA_LOAD_MULTICASTENS4_14ComposedLayoutINS4_7SwizzleILi3ELi4ELi3EEENS4_18smem_ptr_flag_bitsILi16EEENSU_INS5_IJNSA_ILi8EEESH_EEENS5_IJSH_SB_EEEEEEEvNS4_8identityENS4_13SM90_TMA_LOADES1C_vS1D_EENS_8epilogue10collective6detail29Sm90TmaWarpSpecializedAdapterINS1H_15DefaultEpilogueISJ_SK_SK_NS1G_6thread17LinearCombinationISJ_Li1EffLNS1L_9ScaleType4KindE0ELNS_15FloatRoundStyleE2ESJ_EENS1_15EpilogueDefaultEEEEEvvEEEEvNT_6ParamsE)
        /*0020*/ 	.word	0x00000000
.L_19:


//--------------------- .nv.compat                --------------------------
	.section	.nv.compat,"",@"SHT_CUDA_COMPAT_INFO"
	.align	4
        /*0000*/ 	.byte	0x02, 0x09, 0x01, 0x00, 0x02, 0x02, 0x04, 0x00, 0x02, 0x05, 0x05, 0x00, 0x03, 0x07, 0x01, 0x01
        /*0010*/ 	.byte	0x02, 0x03, 0x01, 0x00, 0x02, 0x06, 0x01, 0x00, 0x04, 0x0b, 0x08, 0x00, 0x00, 0x00, 0x00, 0x00
        /*0020*/ 	.byte	0x00, 0x00, 0x00, 0x00


//--------------------- .nv.info._ZN7cutlass13device_kernelINS_4gemm6kernel13GemmUniversalIN4cute5tupleIJiiiiEEENS1_10collective13CollectiveMmaINS1_34MainloopSm90TmaGmmaWarpSpecializedILi4ENS5_IJNS4_1CILi1EEENSA_ILi2EEESB_EEENS1_35KernelTmaWarpSpecializedCooperativeEEENS5_IJNSA_ILi128EEENSA_ILi64EEESH_EEENS_10bfloat16_tENS5_IJlSB_lEEESJ_SK_NS4_8TiledMMAINS4_8MMA_AtomIJNS4_4SM904GMMA27MMA_64x64x16_F32BF16BF16_SSILNSO_5MajorE0ELSQ_0ELNSO_7ScaleInE1ELSR_1EEEEEENS4_6LayoutINS5_IJSC_SB_SB_EEENS5_IJSB_NSA_ILi0EEESW_EEEEENS5_IJNS4_10UnderscoreESZ_SZ_EEEEENS4_23SM90_TMA_LOAD_MULTICASTENS4_14ComposedLayoutINS4_7SwizzleILi3ELi4ELi3EEENS4_18smem_ptr_flag_bitsILi16EEENSU_INS5_IJNSA_ILi8EEESH_EEENS5_IJSH_SB_EEEEEEEvNS4_8identityENS4_13SM90_TMA_LOADES1C_vS1D_EENS_8epilogue10collective6detail29Sm90TmaWarpSpecializedAdapterINS1H_15DefaultEpilogueISJ_SK_SK_NS1G_6thread17LinearCombinationISJ_Li1EffLNS1L_9ScaleType4KindE0ELNS_15FloatRoundStyleE2ESJ_EENS1_15EpilogueDefaultEEEEEvvEEEEvNT_6ParamsE --------------------------
	.section	.nv.info._ZN7cutlass13device_kernelINS_4gemm6kernel13GemmUniversalIN4cute5tupleIJiiiiEEENS1_10collective13CollectiveMmaINS1_34MainloopSm90TmaGmmaWarpSpecializedILi4ENS5_IJNS4_1CILi1EEENSA_ILi2EEESB_EEENS1_35KernelTmaWarpSpecializedCooperativeEEENS5_IJNSA_ILi128EEENSA_ILi64EEESH_EEENS_10bfloat16_tENS5_IJlSB_lEEESJ_SK_NS4_8TiledMMAINS4_8MMA_AtomIJNS4_4SM904GMMA27MMA_64x64x16_F32BF16BF16_SSILNSO_5MajorE0ELSQ_0ELNSO_7ScaleInE1ELSR_1EEEEEENS4_6LayoutINS5_IJSC_SB_SB_EEENS5_IJSB_NSA_ILi0EEESW_EEEEENS5_IJNS4_10UnderscoreESZ_SZ_EEEEENS4_23SM90_TMA_LOAD_MULTICASTENS4_14ComposedLayoutINS4_7SwizzleILi3ELi4ELi3EEENS4_18smem_ptr_flag_bitsILi16EEENSU_INS5_IJNSA_ILi8EEESH_EEENS5_IJSH_SB_EEEEEEEvNS4_8identityENS4_13SM90_TMA_LOADES1C_vS1D_EENS_8epilogue10collective6detail29Sm90TmaWarpSpecializedAdapterINS1H_15DefaultEpilogueISJ_SK_SK_NS1G_6thread17LinearCombinationISJ_Li1EffLNS1L_9ScaleType4KindE0ELNS_15FloatRoundStyleE2ESJ_EENS1_15EpilogueDefaultEEEEEvvEEEEvNT_6ParamsE,"",@"SHT_CUDA_INFO"
	.sectionflags	@""
	.align	4


	//----- nvinfo : EIATTR_CUDA_API_VERSION
	.align		4
        /*0000*/ 	.byte	0x04, 0x37
        /*0002*/ 	.short	(.L_21 - .L_20)
.L_20:
        /*0004*/ 	.word	0x00000082


	//----- nvinfo : EIATTR_KPARAM_INFO
	.align		4
.L_21:
        /*0008*/ 	.byte	0x04, 0x17
        /*000a*/ 	.short	(.L_23 - .L_22)
.L_22:
        /*000c*/ 	.word	0x00000000
        /*0010*/ 	.short	0x0000
        /*0012*/ 	.short	0x0070
        /*0014*/ 	.byte	0x00, 0xf0, 0x01, 0x10


	//----- nvinfo : EIATTR_SPARSE_MMA_MASK
	.align		4
.L_23:
        /*0018*/ 	.byte	0x03, 0x50
        /*001a*/ 	.short	0x0000


	//----- nvinfo : EIATTR_MAXREG_COUNT
	.align		4
        /*001c*/ 	.byte	0x03, 0x1b
        /*001e*/ 	.short	0x00a8


	//----- nvinfo : EIATTR_NUM_BARRIERS
	.align		4
        /*0020*/ 	.byte	0x02, 0x4c
        /*0022*/ 	.byte	0x01
	.zero		1


	//----- nvinfo : EIATTR_EXTERNS
	.align		4
        /*0024*/ 	.byte	0x04, 0x0f
        /*0026*/ 	.short	(.L_25 - .L_24)


	//   ....[0]....
	.align		4
.L_24:
        /*0028*/ 	.word	index@(__assertfail)


	//----- nvinfo : EIATTR_MERCURY_ISA_VERSION
	.align		4
.L_25:
        /*002c*/ 	.byte	0x03, 0x5f
        /*002e*/ 	.short	0x0101


	//----- nvinfo : EIATTR_INT_WARP_WIDE_INSTR_OFFSETS
	.align		4
        /*0030*/ 	.byte	0x04, 0x31
        /*0032*/ 	.short	(.L_27 - .L_26)


	//   ....[0]....
.L_26:
        /*0034*/ 	.word	0x00000420


	//   ....[1]....
        /*0038*/ 	.word	0x00000440


	//   ....[2]....
        /*003c*/ 	.word	0x00000610


	//   ....[3]....
        /*0040*/ 	.word	0x00001c50


	//----- nvinfo : EIATTR_COOP_GROUP_MASK_REGIDS
	.align		4
.L_27:
        /*0044*/ 	.byte	0x04, 0x29
        /*0046*/ 	.short	(.L_29 - .L_28)


	//   ....[0]....
.L_28:
        /*0048*/ 	.word	0xffffffff


	//   ....[1]....
        /*004c*/ 	.word	0xffffffff


	//   ....[2]....
        /*0050*/ 	.word	0xffffffff


	//   ....[3]....
        /*0054*/ 	.word	0xffffffff


	//   ....[4]....
        /*0058*/ 	.word	0xffffffff


	//   ....[5]....
        /*005c*/ 	.word	0xffffffff


	//----- nvinfo : EIATTR_COOP_GROUP_INSTR_OFFSETS
	.align		4
.L_29:
        /*0060*/ 	.byte	0x04, 0x28
        /*0062*/ 	.short	(.L_31 - .L_30)


	//   ....[0]....
.L_30:
        /*0064*/ 	.word	0x00000060


	//   ....[1]....
        /*0068*/ 	.word	0x00000070


	//   ....[2]....
        /*006c*/ 	.word	0x00000130


	//   ....[3]....
        /*0070*/ 	.word	0x000002d0


	//   ....[4]....
        /*0074*/ 	.word	0x00000780


	//   ....[5]....
        /*0078*/ 	.word	0x000011c0


	//----- nvinfo : EIATTR_REG_RECONFIG
	.align		4
.L_31:
        /*007c*/ 	.byte	0x01, 0x54
	.zero		2


	//----- nvinfo : EIATTR_SYSCALL_OFFSETS
	.align		4
        /*0080*/ 	.byte	0x04, 0x46
        /*0082*/ 	.short	(.L_33 - .L_32)


	//   ....[0]....
.L_32:
        /*0084*/ 	.word	0x00001380


	//----- nvinfo : EIATTR_MBARRIER_INSTR_OFFSETS
	.align		4
.L_33:
        /*0088*/ 	.byte	0x04, 0x39
        /*008a*/ 	.short	(.L_35 - .L_34)


	//   ....[0]....
.L_34:
        /*008c*/ 	.word	0x00000230
        /*0090*/ 	.word	0x000000ff
        /*0094*/ 	.word	0x00000000
        /*0098*/ 	.short	0x0100
        /*009a*/ 	.byte	0x08
	.zero		1


	//   ....[1]....
        /*009c*/ 	.word	0x00000240
        /*00a0*/ 	.word	0x000000ff
        /*00a4*/ 	.word	0x00000020
        /*00a8*/ 	.short	0x0100
        /*00aa*/ 	.byte	0x08
	.zero		1


	//   ....[2]....
        /*00ac*/ 	.word	0x00000250
        /*00b0*/ 	.word	0x000000ff
        /*00b4*/ 	.word	0x00000008
        /*00b8*/ 	.short	0x0100
        /*00ba*/ 	.byte	0x08
	.zero		1


	//   ....[3]....
        /*00bc*/ 	.word	0x00000260
        /*00c0*/ 	.word	0x000000ff
        /*00c4*/ 	.word	0x00000028
        /*00c8*/ 	.short	0x0100
        /*00ca*/ 	.byte	0x08
	.zero		1


	//   ....[4]....
        /*00cc*/ 	.word	0x00000270
        /*00d0*/ 	.word	0x000000ff
        /*00d4*/ 	.word	0x00000010
        /*00d8*/ 	.short	0x0100
        /*00da*/ 	.byte	0x08
	.zero		1


	//   ....[5]....
        /*00dc*/ 	.word	0x00000280
        /*00e0*/ 	.word	0x000000ff
        /*00e4*/ 	.word	0x00000030
        /*00e8*/ 	.short	0x0100
        /*00ea*/ 	.byte	0x08
	.zero		1


	//   ....[6]....
        /*00ec*/ 	.word	0x00000290
        /*00f0*/ 	.word	0x000000ff
        /*00f4*/ 	.word	0x00000018
        /*00f8*/ 	.short	0x0100
        /*00fa*/ 	.byte	0x08
	.zero		1


	//   ....[7]....
        /*00fc*/ 	.word	0x000002a0
        /*0100*/ 	.word	0x000000ff
        /*0104*/ 	.word	0x00000038
        /*0108*/ 	.short	0x0100
        /*010a*/ 	.byte	0x08
	.zero		1


	//   ....[8]....
        /*010c*/ 	.word	0x00000690
        /*0110*/ 	.word	0x000000ff
        /*0114*/ 	.word	0x00000050
        /*0118*/ 	.short	0x0100
        /*011a*/ 	.byte	0x06
	.zero		1


	//   ....[9]....
        /*011c*/ 	.word	0x00000720
        /*0120*/ 	.word	0x000000ff
        /*0124*/ 	.word	0x00000058
        /*0128*/ 	.short	0x0100
        /*012a*/ 	.byte	0x06
	.zero		1


	//   ....[10]....
        /*012c*/ 	.word	0x00001440
        /*0130*/ 	.word	0x00000003
        /*0134*/ 	.word	0x00000000
        /*0138*/ 	.short	0x010a
        /*013a*/ 	.byte	0x3f
	.zero		1


	//   ....[11]....
        /*013c*/ 	.word	0x00001480
        /*0140*/ 	.word	0x00000003
        /*0144*/ 	.word	0x00000000
        /*0148*/ 	.short	0x010a
        /*014a*/ 	.byte	0x3f
	.zero		1


	//   ....[12]....
        /*014c*/ 	.word	0x00001850
        /*0150*/ 	.word	0x00000005
        /*0154*/ 	.word	0x00000000
        /*0158*/ 	.short	0x010a
        /*015a*/ 	.byte	0x3f
	.zero		1


	//   ....[13]....
        /*015c*/ 	.word	0x00001890
        /*0160*/ 	.word	0x00000005
        /*0164*/ 	.word	0x00000000
        /*0168*/ 	.short	0x010a
        /*016a*/ 	.byte	0x3f
	.zero		1


	//   ....[14]....
        /*016c*/ 	.word	0x00001af0
        /*0170*/ 	.word	0x00000005
        /*0174*/ 	.word	0x00000000
        /*0178*/ 	.short	0x0101
        /*017a*/ 	.byte	0x3f
	.zero		1


	//   ....[15]....
        /*017c*/ 	.word	0x00001cd0
        /*0180*/ 	.word	0x00000003
        /*0184*/ 	.word	0x00000000
        /*0188*/ 	.short	0x0101
        /*018a*/ 	.byte	0x3f
	.zero		1


	//   ....[16]....
        /*018c*/ 	.word	0x00005180
        /*0190*/ 	.word	0x00000016
        /*0194*/ 	.word	0x00000020
        /*0198*/ 	.short	0x010a
        /*019a*/ 	.byte	0x3f
	.zero		1


	//   ....[17]....
        /*019c*/ 	.word	0x00005530
        /*01a0*/ 	.word	0x00000005
        /*01a4*/ 	.word	0x00000058
        /*01a8*/ 	.short	0x0101
        /*01aa*/ 	.byte	0x3f
	.zero		1


	//   ....[18]....
        /*01ac*/ 	.word	0x00005c40
        /*01b0*/ 	.word	0x00000007
        /*01b4*/ 	.word	0x00000000
        /*01b8*/ 	.short	0x010a
        /*01ba*/ 	.byte	0x3f
	.zero		1


	//   ....[19]....
        /*01bc*/ 	.word	0x00005cc0
        /*01c0*/ 	.word	0x00000008
        /*01c4*/ 	.word	0x00000000
        /*01c8*/ 	.short	0x010a
        /*01ca*/ 	.byte	0x3f
	.zero		1


	//   ....[20]....
        /*01cc*/ 	.word	0x00005d50
        /*01d0*/ 	.word	0x0000000b
        /*01d4*/ 	.word	0x00000000
        /*01d8*/ 	.short	0x010a
        /*01da*/ 	.byte	0x3f
	.zero		1


	//   ....[21]....
        /*01dc*/ 	.word	0x00005de0
        /*01e0*/ 	.word	0x00000003
        /*01e4*/ 	.word	0x00000000
        /*01e8*/ 	.short	0x010a
        /*01ea*/ 	.byte	0x3f
	.zero		1


	//   ....[22]....
        /*01ec*/ 	.word	0x00005e40
        /*01f0*/ 	.word	0x00000003
        /*01f4*/ 	.word	0x00000000
        /*01f8*/ 	.short	0x010a
        /*01fa*/ 	.byte	0x3f
	.zero		1


	//   ....[23]....
        /*01fc*/ 	.word	0x00005e90
        /*0200*/ 	.word	0x00000005
        /*0204*/ 	.word	0x00000000
        /*0208*/ 	.short	0x010a
        /*020a*/ 	.byte	0x3f
	.zero		1


	//   ....[24]....
        /*020c*/ 	.word	0x00005f60
        /*0210*/ 	.word	0x00000016
        /*0214*/ 	.word	0x00000020
        /*0218*/ 	.short	0x010a
        /*021a*/ 	.byte	0x3f
	.zero		1


	//   ....[25]....
        /*021c*/ 	.word	0x00006030
        /*0220*/ 	.word	0x00000007
        /*0224*/ 	.word	0x00000000
        /*0228*/ 	.short	0x010a
        /*022a*/ 	.byte	0x3f
	.zero		1


	//   ....[26]....
        /*022c*/ 	.word	0x00006080
        /*0230*/ 	.word	0x00000008
        /*0234*/ 	.word	0x00000000
        /*0238*/ 	.short	0x010a
        /*023a*/ 	.byte	0x3f
	.zero		1


	//   ....[27]....
        /*023c*/ 	.word	0x000060d0
        /*0240*/ 	.word	0x0000000b
        /*0244*/ 	.word	0x00000000
        /*0248*/ 	.short	0x010a
        /*024a*/ 	.byte	0x3f
	.zero		1


	//----- nvinfo : EIATTR_NUM_MBARRIERS
	.align		4
.L_35:
        /*024c*/ 	.byte	0x03, 0x38
        /*024e*/ 	.short	0x000a


	//----- nvinfo : EIATTR_EXIT_INSTR_OFFSETS
	.align		4
        /*0250*/ 	.byte	0x04, 0x1c
        /*0252*/ 	.short	(.L_37 - .L_36)


	//   ....[0]....
.L_36:
        /*0254*/ 	.word	0x000008e0


	//   ....[1]....
        /*0258*/ 	.word	0x000010f0


	//   ....[2]....
        /*025c*/ 	.word	0x000048a0


	//   ....[3]....
        /*0260*/ 	.word	0x00004e00


	//   ....[4]....
        /*0264*/ 	.word	0x00005e30


	//----- nvinfo : EIATTR_MAX_THREADS
	.align		4
.L_37:
        /*0268*/ 	.byte	0x04, 0x05
        /*026a*/ 	.short	(.L_39 - .L_38)
.L_38:
        /*026c*/ 	.word	0x00000180
        /*0270*/ 	.word	0x00000001
        /*0274*/ 	.word	0x00000001


	//----- nvinfo : EIATTR_CRS_STACK_SIZE
	.align		4
.L_39:
        /*0278*/ 	.byte	0x04, 0x1e
        /*027a*/ 	.short	(.L_41 - .L_40)
.L_40:
        /*027c*/ 	.word	0x00000000


	//----- nvinfo : EIATTR_CBANK_PARAM_SIZE
	.align		4
.L_41:
        /*0280*/ 	.byte	0x03, 0x19
        /*0282*/ 	.short	0x0470


	//----- nvinfo : EIATTR_PARAM_CBANK
	.align		4
        /*0284*/ 	.byte	0x04, 0x0a
        /*0286*/ 	.short	(.L_43 - .L_42)
	.align		4
.L_42:
        /*0288*/ 	.word	index@(.nv.constant0._ZN7cutlass13device_kernelINS_4gemm6kernel13GemmUniversalIN4cute5tupleIJiiiiEEENS1_10collective13CollectiveMmaINS1_34MainloopSm90TmaGmmaWarpSpecializedILi4ENS5_IJNS4_1CILi1EEENSA_ILi2EEESB_EEENS1_35KernelTmaWarpSpecializedCooperativeEEENS5_IJNSA_ILi128EEENSA_ILi64EEESH_EEENS_10bfloat16_tENS5_IJlSB_lEEESJ_SK_NS4_8TiledMMAINS4_8MMA_AtomIJNS4_4SM904GMMA27MMA_64x64x16_F32BF16BF16_SSILNSO_5MajorE0ELSQ_0ELNSO_7ScaleInE1ELSR_1EEEEEENS4_6LayoutINS5_IJSC_SB_SB_EEENS5_IJSB_NSA_ILi0EEESW_EEEEENS5_IJNS4_10UnderscoreESZ_SZ_EEEEENS4_23SM90_TMA_LOAD_MULTICASTENS4_14ComposedLayoutINS4_7SwizzleILi3ELi4ELi3EEENS4_18smem_ptr_flag_bitsILi16EEENSU_INS5_IJNSA_ILi8EEESH_EEENS5_IJSH_SB_EEEEEEEvNS4_8identityENS4_13SM90_TMA_LOADES1C_vS1D_EENS_8epilogue10collective6detail29Sm90TmaWarpSpecializedAdapterINS1H_15DefaultEpilogueISJ_SK_SK_NS1G_6thread17LinearCombinationISJ_Li1EffLNS1L_9ScaleType4KindE0ELNS_15FloatRoundStyleE2ESJ_EENS1_15EpilogueDefaultEEEEEvvEEEEvNT_6ParamsE)
        /*028c*/ 	.short	0x0210
        /*028e*/ 	.short	0x0470


	//----- nvinfo : EIATTR_SW_WAR
	.align		4
.L_43:
        /*0290*/ 	.byte	0x04, 0x36
        /*0292*/ 	.short	(.L_45 - .L_44)
.L_44:
        /*0294*/ 	.word	0x00000008
.L_45:


//--------------------- .nv.callgraph             --------------------------
	.section	.nv.callgraph,"",@"SHT_CUDA_CALLGRAPH"
	.align	4
	.sectionentsize	8
	.align		4
        /*0000*/ 	.word	0x00000000
	.align		4
        /*0004*/ 	.word	0xffffffff
	.align		4
        /*0008*/ 	.word	index@(_ZN7cutlass13device_kernelINS_4gemm6kernel13GemmUniversalIN4cute5tupleIJiiiiEEENS1_10collective13CollectiveMmaINS1_34MainloopSm90TmaGmmaWarpSpecializedILi4ENS5_IJNS4_1CILi1EEENSA_ILi2EEESB_EEENS1_35KernelTmaWarpSpecializedCooperativeEEENS5_IJNSA_ILi128EEENSA_ILi64EEESH_EEENS_10bfloat16_tENS5_IJlSB_lEEESJ_SK_NS4_8TiledMMAINS4_8MMA_AtomIJNS4_4SM904GMMA27MMA_64x64x16_F32BF16BF16_SSILNSO_5MajorE0ELSQ_0ELNSO_7ScaleInE1ELSR_1EEEEEENS4_6LayoutINS5_IJSC_SB_SB_EEENS5_IJSB_NSA_ILi0EEESW_EEEEENS5_IJNS4_10UnderscoreESZ_SZ_EEEEENS4_23SM90_TMA_LOAD_MULTICASTENS4_14ComposedLayoutINS4_7SwizzleILi3ELi4ELi3EEENS4_18smem_ptr_flag_bitsILi16EEENSU_INS5_IJNSA_ILi8EEESH_EEENS5_IJSH_SB_EEEEEEEvNS4_8identityENS4_13SM90_TMA_LOADES1C_vS1D_EENS_8epilogue10collective6detail29Sm90TmaWarpSpecializedAdapterINS1H_15DefaultEpilogueISJ_SK_SK_NS1G_6thread17LinearCombinationISJ_Li1EffLNS1L_9ScaleType4KindE0ELNS_15FloatRoundStyleE2ESJ_EENS1_15EpilogueDefaultEEEEEvvEEEEvNT_6ParamsE)
	.align		4
        /*000c*/ 	.word	index@(__assertfail)
	.align		4
        /*0010*/ 	.word	0x00000000
	.align		4
        /*0014*/ 	.word	0xfffffffe
	.align		4
        /*0018*/ 	.word	0x00000000
	.align		4
        /*001c*/ 	.word	0xfffffffd
	.align		4
        /*0020*/ 	.word	0x00000000
	.align		4
        /*0024*/ 	.word	0xfffffffc


//--------------------- .nv.constant4             --------------------------
	.section	.nv.constant4,"a",@progbits
	.align	8
	.align		8
.nv.constant4:
        /*0000*/ 	.dword	__assertfail
	.align		8
        /*0008*/ 	.dword	__unnamed_1
	.align		8
        /*0010*/ 	.dword	_ZN39_INTERNAL_5521f507_4_k_cu_90e8f04f_29194cuda3std3__45__cpo5beginE
	.align		8
        /*0018*/ 	.dword	_ZN39_INTERNAL_5521f507_4_k_cu_90e8f04f_29194cuda3std3__45__cpo3endE
	.align		8
        /*0020*/ 	.dword	_ZN39_INTERNAL_5521f507_4_k_cu_90e8f04f_29194cuda3std3__45__cpo6cbeginE
	.align		8
        /*0028*/ 	.dword	_ZN39_INTERNAL_5521f507_4_k_cu_90e8f04f_29194cuda3std3__45__cpo4cendE
	.align		8
        /*0030*/ 	.dword	_ZN39_INTERNAL_5521f507_4_k_cu_90e8f04f_29194cuda3std3__441_GLOBAL__N__5521f507_4_k_cu_90e8f04f_29196ignoreE
	.align		8
        /*0038*/ 	.dword	_ZN39_INTERNAL_5521f507_4_k_cu_90e8f04f_29194cuda3std3__419piecewise_constructE
	.align		8
        /*0040*/ 	.dword	_ZN39_INTERNAL_5521f507_4_k_cu_90e8f04f_29194cuda3std3__48in_placeE
	.align		8
        /*0048*/ 	.dword	_ZN39_INTERNAL_5521f507_4_k_cu_90e8f04f_29194cuda3std6ranges3__45__cpo4swapE
	.align		8
        /*0050*/ 	.dword	_ZN39_INTERNAL_5521f507_4_k_cu_90e8f04f_29194cuda3std6ranges3__45__cpo9iter_moveE
	.align		8
        /*0058*/ 	.dword	_ZN39_INTERNAL_5521f507_4_k_cu_90e8f04f_29194cute7productE
	.align		8
        /*0060*/ 	.dword	_ZN39_INTERNAL_5521f507_4_k_cu_90e8f04f_29194cute1_E
	.align		8
        /*0068*/ 	.dword	$str$22
	.align		8
        /*0070*/ 	.dword	$str$23


//--------------------- .text._ZN7cutlass13device_kernelINS_4gemm6kernel13GemmUniversalIN4cute5tupleIJiiiiEEENS1_10collective13CollectiveMmaINS1_34MainloopSm90TmaGmmaWarpSpecializedILi4ENS5_IJNS4_1CILi1EEENSA_ILi2EEESB_EEENS1_35KernelTmaWarpSpecializedCooperativeEEENS5_IJNSA_ILi128EEENSA_ILi64EEESH_EEENS_10bfloat16_tENS5_IJlSB_lEEESJ_SK_NS4_8TiledMMAINS4_8MMA_AtomIJNS4_4SM904GMMA27MMA_64x64x16_F32BF16BF16_SSILNSO_5MajorE0ELSQ_0ELNSO_7ScaleInE1ELSR_1EEEEEENS4_6LayoutINS5_IJSC_SB_SB_EEENS5_IJSB_NSA_ILi0EEESW_EEEEENS5_IJNS4_10UnderscoreESZ_SZ_EEEEENS4_23SM90_TMA_LOAD_MULTICASTENS4_14ComposedLayoutINS4_7SwizzleILi3ELi4ELi3EEENS4_18smem_ptr_flag_bitsILi16EEENSU_INS5_IJNSA_ILi8EEESH_EEENS5_IJSH_SB_EEEEEEEvNS4_8identityENS4_13SM90_TMA_LOADES1C_vS1D_EENS_8epilogue10collective6detail29Sm90TmaWarpSpecializedAdapterINS1H_15DefaultEpilogueISJ_SK_SK_NS1G_6thread17LinearCombinationISJ_Li1EffLNS1L_9ScaleType4KindE0ELNS_15FloatRoundStyleE2ESJ_EENS1_15EpilogueDefaultEEEEEvvEEEEvNT_6ParamsE --------------------------
	.section	.text._ZN7cutlass13device_kernelINS_4gemm6kernel13GemmUniversalIN4cute5tupleIJiiiiEEENS1_10collective13CollectiveMmaINS1_34MainloopSm90TmaGmmaWarpSpecializedILi4ENS5_IJNS4_1CILi1EEENSA_ILi2EEESB_EEENS1_35KernelTmaWarpSpecializedCooperativeEEENS5_IJNSA_ILi128EEENSA_ILi64EEESH_EEENS_10bfloat16_tENS5_IJlSB_lEEESJ_SK_NS4_8TiledMMAINS4_8MMA_AtomIJNS4_4SM904GMMA27MMA_64x64x16_F32BF16BF16_SSILNSO_5MajorE0ELSQ_0ELNSO_7ScaleInE1ELSR_1EEEEEENS4_6LayoutINS5_IJSC_SB_SB_EEENS5_IJSB_NSA_ILi0EEESW_EEEEENS5_IJNS4_10UnderscoreESZ_SZ_EEEEENS4_23SM90_TMA_LOAD_MULTICASTENS4_14ComposedLayoutINS4_7SwizzleILi3ELi4ELi3EEENS4_18smem_ptr_flag_bitsILi16EEENSU_INS5_IJNSA_ILi8EEESH_EEENS5_IJSH_SB_EEEEEEEvNS4_8identityENS4_13SM90_TMA_LOADES1C_vS1D_EENS_8epilogue10collective6detail29Sm90TmaWarpSpecializedAdapterINS1H_15DefaultEpilogueISJ_SK_SK_NS1G_6thread17LinearCombinationISJ_Li1EffLNS1L_9ScaleType4KindE0ELNS_15FloatRoundStyleE2ESJ_EENS1_15EpilogueDefaultEEEEEvvEEEEvNT_6ParamsE,"ax",@progbits
	.align	128
.text._ZN7cutlass13device_kernelINS_4gemm6kernel13GemmUniversalIN4cute5tupleIJiiiiEEENS1_10collective13CollectiveMmaINS1_34MainloopSm90TmaGmmaWarpSpecializedILi4ENS5_IJNS4_1CILi1EEENSA_ILi2EEESB_EEENS1_35KernelTmaWarpSpecializedCooperativeEEENS5_IJNSA_ILi128EEENSA_ILi64EEESH_EEENS_10bfloat16_tENS5_IJlSB_lEEESJ_SK_NS4_8TiledMMAINS4_8MMA_AtomIJNS4_4SM904GMMA27MMA_64x64x16_F32BF16BF16_SSILNSO_5MajorE0ELSQ_0ELNSO_7ScaleInE1ELSR_1EEEEEENS4_6LayoutINS5_IJSC_SB_SB_EEENS5_IJSB_NSA_ILi0EEESW_EEEEENS5_IJNS4_10UnderscoreESZ_SZ_EEEEENS4_23SM90_TMA_LOAD_MULTICASTENS4_14ComposedLayoutINS4_7SwizzleILi3ELi4ELi3EEENS4_18smem_ptr_flag_bitsILi16EEENSU_INS5_IJNSA_ILi8EEESH_EEENS5_IJSH_SB_EEEEEEEvNS4_8identityENS4_13SM90_TMA_LOADES1C_vS1D_EENS_8epilogue10collective6detail29Sm90TmaWarpSpecializedAdapterINS1H_15DefaultEpilogueISJ_SK_SK_NS1G_6thread17LinearCombinationISJ_Li1EffLNS1L_9ScaleType4KindE0ELNS_15FloatRoundStyleE2ESJ_EENS1_15EpilogueDefaultEEEEEvvEEEEvNT_6ParamsE:
        .type           _ZN7cutlass13device_kernelINS_4gemm6kernel13GemmUniversalIN4cute5tupleIJiiiiEEENS1_10collective13CollectiveMmaINS1_34MainloopSm90TmaGmmaWarpSpecializedILi4ENS5_IJNS4_1CILi1EEENSA_ILi2EEESB_EEENS1_35KernelTmaWarpSpecializedCooperativeEEENS5_IJNSA_ILi128EEENSA_ILi64EEESH_EEENS_10bfloat16_tENS5_IJlSB_lEEESJ_SK_NS4_8TiledMMAINS4_8MMA_AtomIJNS4_4SM904GMMA27MMA_64x64x16_F32BF16BF16_SSILNSO_5MajorE0ELSQ_0ELNSO_7ScaleInE1ELSR_1EEEEEENS4_6LayoutINS5_IJSC_SB_SB_EEENS5_IJSB_NSA_ILi0EEESW_EEEEENS5_IJNS4_10UnderscoreESZ_SZ_EEEEENS4_23SM90_TMA_LOAD_MULTICASTENS4_14ComposedLayoutINS4_7SwizzleILi3ELi4ELi3EEENS4_18smem_ptr_flag_bitsILi16EEENSU_INS5_IJNSA_ILi8EEESH_EEENS5_IJSH_SB_EEEEEEEvNS4_8identityENS4_13SM90_TMA_LOADES1C_vS1D_EENS_8epilogue10collective6detail29Sm90TmaWarpSpecializedAdapterINS1H_15DefaultEpilogueISJ_SK_SK_NS1G_6thread17LinearCombinationISJ_Li1EffLNS1L_9ScaleType4KindE0ELNS_15FloatRoundStyleE2ESJ_EENS1_15EpilogueDefaultEEEEEvvEEEEvNT_6ParamsE,@function
        .size           _ZN7cutlass13device_kernelINS_4gemm6kernel13GemmUniversalIN4cute5tupleIJiiiiEEENS1_10collective13CollectiveMmaINS1_34MainloopSm90TmaGmmaWarpSpecializedILi4ENS5_IJNS4_1CILi1EEENSA_ILi2EEESB_EEENS1_35KernelTmaWarpSpecializedCooperativeEEENS5_IJNSA_ILi128EEENSA_ILi64EEESH_EEENS_10bfloat16_tENS5_IJlSB_lEEESJ_SK_NS4_8TiledMMAINS4_8MMA_AtomIJNS4_4SM904GMMA27MMA_64x64x16_F32BF16BF16_SSILNSO_5MajorE0ELSQ_0ELNSO_7ScaleInE1ELSR_1EEEEEENS4_6LayoutINS5_IJSC_SB_SB_EEENS5_IJSB_NSA_ILi0EEESW_EEEEENS5_IJNS4_10UnderscoreESZ_SZ_EEEEENS4_23SM90_TMA_LOAD_MULTICASTENS4_14ComposedLayoutINS4_7SwizzleILi3ELi4ELi3EEENS4_18smem_ptr_flag_bitsILi16EEENSU_INS5_IJNSA_ILi8EEESH_EEENS5_IJSH_SB_EEEEEEEvNS4_8identityENS4_13SM90_TMA_LOADES1C_vS1D_EENS_8epilogue10collective6detail29Sm90TmaWarpSpecializedAdapterINS1H_15DefaultEpilogueISJ_SK_SK_NS1G_6thread17LinearCombinationISJ_Li1EffLNS1L_9ScaleType4KindE0ELNS_15FloatRoundStyleE2ESJ_EENS1_15EpilogueDefaultEEEEEvvEEEEvNT_6ParamsE,(.L_x_133 - _ZN7cutlass13device_kernelINS_4gemm6kernel13GemmUniversalIN4cute5tupleIJiiiiEEENS1_10collective13CollectiveMmaINS1_34MainloopSm90TmaGmmaWarpSpecializedILi4ENS5_IJNS4_1CILi1EEENSA_ILi2EEESB_EEENS1_35KernelTmaWarpSpecializedCooperativeEEENS5_IJNSA_ILi128EEENSA_ILi64EEESH_EEENS_10bfloat16_tENS5_IJlSB_lEEESJ_SK_NS4_8TiledMMAINS4_8MMA_AtomIJNS4_4SM904GMMA27MMA_64x64x16_F32BF16BF16_SSILNSO_5MajorE0ELSQ_0ELNSO_7ScaleInE1ELSR_1EEEEEENS4_6LayoutINS5_IJSC_SB_SB_EEENS5_IJSB_NSA_ILi0EEESW_EEEEENS5_IJNS4_10UnderscoreESZ_SZ_EEEEENS4_23SM90_TMA_LOAD_MULTICASTENS4_14ComposedLayoutINS4_7SwizzleILi3ELi4ELi3EEENS4_18smem_ptr_flag_bitsILi16EEENSU_INS5_IJNSA_ILi8EEESH_EEENS5_IJSH_SB_EEEEEEEvNS4_8identityENS4_13SM90_TMA_LOADES1C_vS1D_EENS_8epilogue10collective6detail29Sm90TmaWarpSpecializedAdapterINS1H_15DefaultEpilogueISJ_SK_SK_NS1G_6thread17LinearCombinationISJ_Li1EffLNS1L_9ScaleType4KindE0ELNS_15FloatRoundStyleE2ESJ_EENS1_15EpilogueDefaultEEEEEvvEEEEvNT_6ParamsE)
        .other          _ZN7cutlass13device_kernelINS_4gemm6kernel13GemmUniversalIN4cute5tupleIJiiiiEEENS1_10collective13CollectiveMmaINS1_34MainloopSm90TmaGmmaWarpSpecializedILi4ENS5_IJNS4_1CILi1EEENSA_ILi2EEESB_EEENS1_35KernelTmaWarpSpecializedCooperativeEEENS5_IJNSA_ILi128EEENSA_ILi64EEESH_EEENS_10bfloat16_tENS5_IJlSB_lEEESJ_SK_NS4_8TiledMMAINS4_8MMA_AtomIJNS4_4SM904GMMA27MMA_64x64x16_F32BF16BF16_SSILNSO_5MajorE0ELSQ_0ELNSO_7ScaleInE1ELSR_1EEEEEENS4_6LayoutINS5_IJSC_SB_SB_EEENS5_IJSB_NSA_ILi0EEESW_EEEEENS5_IJNS4_10UnderscoreESZ_SZ_EEEEENS4_23SM90_TMA_LOAD_MULTICASTENS4_14ComposedLayoutINS4_7SwizzleILi3ELi4ELi3EEENS4_18smem_ptr_flag_bitsILi16EEENSU_INS5_IJNSA_ILi8EEESH_EEENS5_IJSH_SB_EEEEEEEvNS4_8identityENS4_13SM90_TMA_LOADES1C_vS1D_EENS_8epilogue10collective6detail29Sm90TmaWarpSpecializedAdapterINS1H_15DefaultEpilogueISJ_SK_SK_NS1G_6thread17LinearCombinationISJ_Li1EffLNS1L_9ScaleType4KindE0ELNS_15FloatRoundStyleE2ESJ_EENS1_15EpilogueDefaultEEEEEvvEEEEvNT_6ParamsE,@"STO_CUDA_ENTRY STV_DEFAULT"
_ZN7cutlass13device_kernelINS_4gemm6kernel13GemmUniversalIN4cute5tupleIJiiiiEEENS1_10collective13CollectiveMmaINS1_34MainloopSm90TmaGmmaWarpSpecializedILi4ENS5_IJNS4_1CILi1EEENSA_ILi2EEESB_EEENS1_35KernelTmaWarpSpecializedCooperativeEEENS5_IJNSA_ILi128EEENSA_ILi64EEESH_EEENS_10bfloat16_tENS5_IJlSB_lEEESJ_SK_NS4_8TiledMMAINS4_8MMA_AtomIJNS4_4SM904GMMA27MMA_64x64x16_F32BF16BF16_SSILNSO_5MajorE0ELSQ_0ELNSO_7ScaleInE1ELSR_1EEEEEENS4_6LayoutINS5_IJSC_SB_SB_EEENS5_IJSB_NSA_ILi0EEESW_EEEEENS5_IJNS4_10UnderscoreESZ_SZ_EEEEENS4_23SM90_TMA_LOAD_MULTICASTENS4_14ComposedLayoutINS4_7SwizzleILi3ELi4ELi3EEENS4_18smem_ptr_flag_bitsILi16EEENSU_INS5_IJNSA_ILi8EEESH_EEENS5_IJSH_SB_EEEEEEEvNS4_8identityENS4_13SM90_TMA_LOADES1C_vS1D_EENS_8epilogue10collective6detail29Sm90TmaWarpSpecializedAdapterINS1H_15DefaultEpilogueISJ_SK_SK_NS1G_6thread17LinearCombinationISJ_Li1EffLNS1L_9ScaleType4KindE0ELNS_15FloatRoundStyleE2ESJ_EENS1_15EpilogueDefaultEEEEEvvEEEEvNT_6ParamsE:
[----:B------:R-:W0:Y:S01]  /*0000*/  LDC R1, c[0x0][0x28] ;  /* 0x00000a00ff017b82 */ /* 0x000e220000000800 */
[----:B------:R-:W1:Y:S01]  /*0010*/  S2R R18, SR_TID.X ;  /* 0x0000000000127919 */ /* 0x000e620000002100 */
[----:B------:R-:W-:Y:S01]  /*0020*/  ELECT P0, URZ, PT ;  /* 0x00000000003f782f */ /* 0x000fe20003800000 */
[----:B------:R-:W-:Y:S01]  /*0030*/  BSSY B0, `(.L_x_0) ;  /* 0x000000f000007945 */ /* 0x000fe20003800000 */
[--C-:B-1----:R-:W-:Y:S02]  /*0040*/  SHF.R.U32.HI R0, RZ, 0x5, R18.reuse ;  /* 0x00000005ff007819 */ /* 0x102fe40000011612 */
[----:B------:R-:W-:-:S03]  /*0050*/  SHF.R.U32.HI R3, RZ, 0x7, R18 ;  /* 0x00000007ff037819 */ /* 0x000fc60000011612 */
[----:B------:R-:W1:Y:S04]  /*0060*/  SHFL.IDX PT, R2, R0, RZ, 0x1f ;  /* 0x00001fff00027589 */ /* 0x000e6800000e0000 */
[----:B------:R2:W3:Y:S01]  /*0070*/  SHFL.IDX PT, R5, R3, RZ, 0x1f ;  /* 0x00001fff03057589 */ /* 0x0004e200000e0000 */
[----:B-1----:R-:W-:-:S13]  /*0080*/  ISETP.NE.OR P0, PT, R2, RZ, !P0 ;  /* 0x000000ff0200720c */ /* 0x002fda0004705670 */
[----:B0-23--:R-:W-:Y:S05]  /*0090*/  @P0 BRA `(.L_x_1) ;  /* 0x0000000000200947 */ /* 0x00dfea0003800000 */
[----:B------:R-:W-:Y:S02]  /*00a0*/  ULDC.64 UR4, c[0x0][0x198] ;  /* 0x0000660000047ab9 */ /* 0x000fe40000000a00 */
[----:B------:R-:W-:Y:S02]  /*00b0*/  UIADD3 UR6, UP0, UR4, 0xf0, URZ ;  /* 0x000000f004067890 */ /* 0x000fe4000ff1e03f */
[----:B------:R-:W-:Y:S02]  /*00c0*/  UIADD3 UR4, UP1, UR4, 0x1f0, URZ ;  /* 0x000001f004047890 */ /* 0x000fe4000ff3e03f */
[----:B------:R-:W-:Y:S02]  /*00d0*/  UIADD3.X UR7, URZ, UR5, URZ, UP0, !UPT ;  /* 0x000000053f077290 */ /* 0x000fe400087fe43f */
[----:B------:R-:W-:-:S07]  /*00e0*/  UIADD3.X UR5, URZ, UR5, URZ, UP1, !UPT ;  /* 0x000000053f057290 */ /* 0x000fce0008ffe43f */
[----:B------:R0:W-:Y:S02]  /*00f0*/  UTMACCTL.PF [UR6] ;  /* 0x00000000060079b9 */ /* 0x0001e40008040000 */
[----:B------:R0:W-:Y:S02]  /*0100*/  UTMACCTL.PF [UR4] ;  /* 0x00000000040079b9 */ /* 0x0001e40008040000 */
[----:B0-----:R-:W-:Y:S01]  /*0110*/  NOP ;  /* 0x0000000000007918 */ /* 0x001fe20000000000 */
.L_x_1:
[----:B------:R-:W-:Y:S05]  /*0120*/  BSYNC B0 ;  /* 0x0000000000007941 */ /* 0x000fea0003800000 */
.L_x_0:
[----:B------:R-:W0:Y:S02]  /*0130*/  SHFL.IDX PT, R3, R0, RZ, 0x1f ;  /* 0x00001fff00037589 */ /* 0x000e2400000e0000 */
[----:B0-----:R-:W-:-:S13]  /*0140*/  ISETP.NE.AND P0, PT, R3, RZ, PT ;  /* 0x000000ff0300720c */ /* 0x001fda0003f05270 */
[----:B------:R-:W-:Y:S05]  /*0150*/  @P0 BRA `(.L_x_2) ;  /* 0x0000000000580947 */ /* 0x000fea0003800000 */
[----:B------:R-:W0:Y:S01]  /*0160*/  S2UR UR8, SR_CgaCtaId ;  /* 0x00000000000879c3 */ /* 0x000e220000008800 */
[----:B------:R-:W-:Y:S01]  /*0170*/  UMOV UR4, 0x400 ;  /* 0x0000040000047882 */ /* 0x000fe20000000000 */
[----:B------:R-:W-:Y:S01]  /*0180*/  UMOV UR5, 0x1 ;  /* 0x0000000100057882 */ /* 0x000fe20000000000 */
[----:B------:R-:W-:Y:S01]  /*0190*/  UMOV UR6, 0x4 ;  /* 0x0000000400067882 */ /* 0x000fe20000000000 */
[----:B------:R-:W-:Y:S01]  /*01a0*/  ELECT P0, URZ, PT ;  /* 0x00000000003f782f */ /* 0x000fe20003800000 */
[----:B------:R-:W-:-:S04]  /*01b0*/  UIADD3 UR6, -UR6, 0x100000, URZ ;  /* 0x0010000006067890 */ /* 0x000fc8000fffe13f */
[----:B------:R-:W-:Y:S02]  /*01c0*/  USHF.L.U32 UR7, UR6, 0xb, URZ ;  /* 0x0000000b06077899 */ /* 0x000fe4000800063f */
[----:B------:R-:W-:Y:S02]  /*01d0*/  USHF.L.U32 UR6, UR6, 0x1, URZ ;  /* 0x0000000106067899 */ /* 0x000fe4000800063f */
[----:B0-----:R-:W-:Y:S02]  /*01e0*/  ULEA UR8, UR8, UR4, 0x18 ;  /* 0x0000000408087291 */ /* 0x001fe4000f8ec03f */
[----:B------:R-:W-:-:S04]  /*01f0*/  UIADD3 UR4, -UR5, 0x100000, URZ ;  /* 0x0010000005047890 */ /* 0x000fc8000fffe13f */
[----:B------:R-:W-:Y:S02]  /*0200*/  USHF.L.U32 UR5, UR4, 0xb, URZ ;  /* 0x0000000b04057899 */ /* 0x000fe4000800063f */
[----:B------:R-:W-:Y:S01]  /*0210*/  USHF.L.U32 UR4, UR4, 0x1, URZ ;  /* 0x0000000104047899 */ /* 0x000fe2000800063f */
[----:B------:R-:W0:Y:S11]  /*0220*/  FENCE.VIEW.ASYNC.S ;  /* 0x00000000000073c6 */ /* 0x000e360000000000 */
[----:B0-----:R0:W1:Y:S01]  /*0230*/  SYNCS.EXCH.64 URZ, [UR8], UR4 ;  /* 0x00000004083f75b2 */ /* 0x0010620008000100 */
[----:B------:R0:W2:Y:S01]  /*0240*/  SYNCS.EXCH.64 URZ, [UR8+0x20], UR6 ;  /* 0x00002006083f75b2 */ /* 0x0000a20008000100 */
[----:B------:R0:W3:Y:S01]  /*0250*/  SYNCS.EXCH.64 URZ, [UR8+0x8], UR4 ;  /* 0x00000804083f75b2 */ /* 0x0000e20008000100 */
[----:B------:R0:W4:Y:S01]  /*0260*/  SYNCS.EXCH.64 URZ, [UR8+0x28], UR6 ;  /* 0x00002806083f75b2 */ /* 0x0001220008000100 */
[----:B------:R0:W0:Y:S01]  /*0270*/  SYNCS.EXCH.64 URZ, [UR8+0x10], UR4 ;  /* 0x00001004083f75b2 */ /* 0x0000220008000100 */
[----:B------:R0:W0:Y:S01]  /*0280*/  SYNCS.EXCH.64 URZ, [UR8+0x30], UR6 ;  /* 0x00003006083f75b2 */ /* 0x0000220008000100 */
[----:B------:R0:W0:Y:S01]  /*0290*/  SYNCS.EXCH.64 URZ, [UR8+0x18], UR4 ;  /* 0x00001804083f75b2 */ /* 0x0000220008000100 */
[----:B------:R0:W0:Y:S01]  /*02a0*/  SYNCS.EXCH.64 URZ, [UR8+0x38], UR6 ;  /* 0x00003806083f75b2 */ /* 0x0000220008000100 */
[----:B------:R-:W-:Y:S01]  /*02b0*/  NOP ;  /* 0x0000000000007918 */ /* 0x000fe20000000000 */
.L_x_2:
[----:B------:R-:W-:Y:S01]  /*02c0*/  SHF.R.S32.HI R7, RZ, 0x1f, R18 ;  /* 0x0000001fff077819 */ /* 0x000fe20000011412 */
[----:B------:R-:W5:Y:S01]  /*02d0*/  SHFL.IDX PT, R0, R0, RZ, 0x1f ;  /* 0x00001fff00007589 */ /* 0x000f6200000e0000 */
[----:B0-----:R-:W0:Y:S01]  /*02e0*/  S2UR UR8, SR_CTAID.X ;  /* 0x00000000000879c3 */ /* 0x001e220000002500 */
[----:B------:R-:W-:Y:S02]  /*02f0*/  ELECT P0, URZ, PT ;  /* 0x00000000003f782f */ /* 0x000fe40003800000 */
[----:B------:R-:W-:Y:S01]  /*0300*/  LEA.HI R7, R7, R18, RZ, 0x7 ;  /* 0x0000001207077211 */ /* 0x000fe200078f38ff */
[----:B------:R-:W1:Y:S01]  /*0310*/  S2R R4, SR_CTAID.Y ;  /* 0x0000000000047919 */ /* 0x000e620000002600 */
[----:B------:R-:W-:Y:S01]  /*0320*/  ULDC UR4, c[0x0][0x154] ;  /* 0x0000550000047ab9 */ /* 0x000fe20000000800 */
[----:B------:R-:W-:Y:S01]  /*0330*/  NOP ;  /* 0x0000000000007918 */ /* 0x000fe20000000000 */
[----:B------:R-:W-:Y:S01]  /*0340*/  LOP3.LUT R7, R7, 0xffffff80, RZ, 0xc0, !PT ;  /* 0xffffff8007077812 */ /* 0x000fe200078ec0ff */
[----:B------:R-:W-:Y:S01]  /*0350*/  NOP ;  /* 0x0000000000007918 */ /* 0x000fe20000000000 */
[----:B------:R-:W2:Y:S03]  /*0360*/  LDC R12, c[0x0][0x140] ;  /* 0x00005000ff0c7b82 */ /* 0x000ea60000000800 */
[----:B------:R-:W-:-:S05]  /*0370*/  IMAD.IADD R7, R18, 0x1, -R7 ;  /* 0x0000000112077824 */ /* 0x000fca00078e0a07 */
[----:B------:R-:W-:Y:S02]  /*0380*/  SHF.R.S32.HI R6, RZ, 0x1f, R7 ;  /* 0x0000001fff067819 */ /* 0x000fe40000011407 */
[----:B------:R-:W-:Y:S02]  /*0390*/  LOP3.LUT P2, RZ, R7, 0x7, RZ, 0xc0, !PT ;  /* 0x0000000707ff7812 */ /* 0x000fe4000784c0ff */
[----:B------:R-:W-:Y:S02]  /*03a0*/  LEA.HI R6, R6, R7, RZ, 0x3 ;  /* 0x0000000706067211 */ /* 0x000fe400078f18ff */
[----:B-----5:R-:W-:Y:S02]  /*03b0*/  ISETP.NE.OR P0, PT, R0, RZ, !P0 ;  /* 0x000000ff0000720c */ /* 0x020fe40004705670 */
[--C-:B------:R-:W-:Y:S02]  /*03c0*/  SHF.R.S32.HI R0, RZ, 0x3, R6.reuse ;  /* 0x00000003ff007819 */ /* 0x100fe40000011406 */
[----:B------:R-:W-:-:S02]  /*03d0*/  SHF.R.S32.HI R9, RZ, 0x1f, R6 ;  /* 0x0000001fff097819 */ /* 0x000fc40000011406 */
[----:B------:R-:W-:Y:S02]  /*03e0*/  SHF.R.S32.HI R6, RZ, 0x1f, R3 ;  /* 0x0000001fff067819 */ /* 0x000fe40000011403 */
[----:B------:R-:W-:Y:S02]  /*03f0*/  LEA.HI R9, R9, R0, RZ, 0x2 ;  /* 0x0000000009097211 */ /* 0x000fe400078f10ff */
[----:B------:R-:W-:Y:S02]  /*0400*/  LEA.HI R6, R6, R3, RZ, 0x2 ;  /* 0x0000000306067211 */ /* 0x000fe400078f10ff */
[----:B-1----:R-:W-:Y:S01]  /*0410*/  I2FP.F32.U32 R8, R4 ;  /* 0x0000000400087245 */ /* 0x002fe20000201000 */
[----:B------:R-:W-:Y:S01]  /*0420*/  VOTEU.ALL UP0, P0 ;  /* 0x00000000003f7886 */ /* 0x000fe20000000000 */
[----:B------:R-:W-:Y:S01]  /*0430*/  LOP3.LUT R6, R6, 0x3ffffffc, RZ, 0xc0, !PT ;  /* 0x3ffffffc06067812 */ /* 0x000fe200078ec0ff */
[----:B------:R-:W-:Y:S01]  /*0440*/  VOTEU.ALL UP1, P0 ;  /* 0x00000000003f7886 */ /* 0x000fe20000020000 */
[----:B------:R-:W-:Y:S01]  /*0450*/  LOP3.LUT R9, R9, 0xfffffffc, RZ, 0xc0, !PT ;  /* 0xfffffffc09097812 */ /* 0x000fe200078ec0ff */
[----:B------:R-:W-:Y:S01]  /*0460*/  FMUL R10, R8, UR4 ;  /* 0x00000004080a7c20 */ /* 0x000fe20008400000 */
[----:B------:R-:W1:Y:S01]  /*0470*/  @!UP0 S2UR UR7, SR_CgaCtaId ;  /* 0x00000000000789c3 */ /* 0x000e620000008800 */
[----:B------:R-:W-:Y:S01]  /*0480*/  IMAD.IADD R11, R3, 0x1, -R6 ;  /* 0x00000001030b7824 */ /* 0x000fe200078e0a06 */
[----:B0-----:R-:W-:Y:S01]  /*0490*/  I2FP.F32.U32 R6, UR8 ;  /* 0x0000000800067c45 */ /* 0x001fe20008201000 */
[----:B------:R-:W-:Y:S01]  /*04a0*/  IMAD.IADD R0, R0, 0x1, -R9 ;  /* 0x0000000100007824 */ /* 0x000fe200078e0a09 */
[----:B------:R-:W-:Y:S01]  /*04b0*/  ULDC UR4, c[0x0][0x150] ;  /* 0x0000540000047ab9 */ /* 0x000fe20000000800 */
[----:B------:R-:W0:Y:S01]  /*04c0*/  F2I.U32.TRUNC.NTZ R10, R10 ;  /* 0x0000000a000a7305 */ /* 0x000e22000020f000 */
[----:B------:R-:W-:Y:S01]  /*04d0*/  SHF.R.S32.HI R3, RZ, 0x1f, R2 ;  /* 0x0000001fff037819 */ /* 0x000fe20000011402 */
[----:B------:R-:W-:Y:S01]  /*04e0*/  FMUL R6, R6, UR4 ;  /* 0x0000000406067c20 */ /* 0x000fe20008400000 */
[----:B------:R-:W5:Y:S01]  /*04f0*/  LDC R9, c[0x0][0x148] ;  /* 0x00005200ff097b82 */ /* 0x000f620000000800 */
[----:B------:R-:W-:Y:S01]  /*0500*/  IMAD R11, R11, 0x4, R0 ;  /* 0x000000040b0b7824 */ /* 0x000fe200078e0200 */
[----:B------:R-:W-:Y:S01]  /*0510*/  LEA.HI R3, R3, R2, RZ, 0x2 ;  /* 0x0000000203037211 */ /* 0x000fe200078f10ff */
[----:B------:R-:W-:Y:S01]  /*0520*/  UMOV UR4, 0x20 ;  /* 0x0000002000047882 */ /* 0x000fe20000000000 */
[----:B------:R-:W-:Y:S01]  /*0530*/  @!UP0 UMOV UR6, 0x400 ;  /* 0x0000040000068882 */ /* 0x000fe20000000000 */
[----:B------:R-:W3:Y:S01]  /*0540*/  F2I.U32.TRUNC.NTZ R6, R6 ;  /* 0x0000000600067305 */ /* 0x000ee2000020f000 */
[----:B------:R-:W-:Y:S01]  /*0550*/  LOP3.LUT R3, R3, 0xfffffffc, RZ, 0xc0, !PT ;  /* 0xfffffffc03037812 */ /* 0x000fe200078ec0ff */
[----:B------:R-:W-:Y:S01]  /*0560*/  IMAD.SHL.U32 R22, R11, 0x4, RZ ;  /* 0x000000040b167824 */ /* 0x000fe200078e00ff */
[----:B------:R-:W4:Y:S01]  /*0570*/  LDC R8, c[0x0][0x144] ;  /* 0x00005100ff087b82 */ /* 0x000f220000000800 */
[----:B------:R-:W-:-:S04]  /*0580*/  @!UP0 UIADD3 UR4, -UR4, 0x100000, URZ ;  /* 0x0010000004048890 */ /* 0x000fc8000fffe13f */
[----:B------:R-:W-:Y:S02]  /*0590*/  @!UP0 USHF.L.U32 UR5, UR4, 0xb, URZ ;  /* 0x0000000b04058899 */ /* 0x000fe4000800063f */
[----:B------:R-:W-:Y:S01]  /*05a0*/  @!UP0 USHF.L.U32 UR4, UR4, 0x1, URZ ;  /* 0x0000000104048899 */ /* 0x000fe2000800063f */
[----:B--2---:R-:W-:Y:S01]  /*05b0*/  ISETP.EQ.U32.AND P3, PT, R12, 0x1, PT ;  /* 0x000000010c00780c */ /* 0x004fe20003f62070 */
[----:B------:R-:W-:Y:S01]  /*05c0*/  IMAD.IADD R0, R2, 0x1, -R3 ;  /* 0x0000000102007824 */ /* 0x000fe200078e0a03 */
[----:B------:R-:W-:Y:S01]  /*05d0*/  LOP3.LUT R22, R11, 0xc, R22, 0x78, !PT ;  /* 0x0000000c0b167812 */ /* 0x000fe200078e7816 */
[----:B0-----:R-:W-:Y:S01]  /*05e0*/  IMAD.MOV R14, RZ, RZ, -R10 ;  /* 0x000000ffff0e7224 */ /* 0x001fe200078e0a0a */
[----:B-1----:R-:W-:Y:S02]  /*05f0*/  @!UP0 ULEA UR6, UR7, UR6, 0x18 ;  /* 0x0000000607068291 */ /* 0x002fe4000f8ec03f */
[----:B------:R-:W-:Y:S01]  /*0600*/  ISETP.NE.AND P1, PT, R0, 0x3, PT ;  /* 0x000000030000780c */ /* 0x000fe20003f25270 */
[----:B------:R-:W-:Y:S01]  /*0610*/  VOTEU.ALL UP0, P0 ;  /* 0x00000000003f7886 */ /* 0x000fe20000000000 */
[----:B------:R-:W-:Y:S01]  /*0620*/  ISETP.LT.U32.AND P0, PT, R22, 0x2, !P2 ;  /* 0x000000021600780c */ /* 0x000fe20005701070 */
[----:B---3--:R-:W-:Y:S01]  /*0630*/  IMAD.MOV R3, RZ, RZ, -R6 ;  /* 0x000000ffff037224 */ /* 0x008fe200078e0a06 */
[----:B------:R-:W-:-:S02]  /*0640*/  ISETP.EQ.OR P1, PT, R0, RZ, !P1 ;  /* 0x000000ff0000720c */ /* 0x000fc40004f22670 */
[----:B------:R-:W-:Y:S01]  /*0650*/  ISETP.NE.AND P2, PT, R5, RZ, PT ;  /* 0x000000ff0500720c */ /* 0x000fe20003f45270 */
[----:B-----5:R-:W-:Y:S01]  /*0660*/  IMAD R7, R9, R14, R4 ;  /* 0x0000000e09077224 */ /* 0x020fe200078e0204 */
[----:B------:R-:W-:Y:S01]  /*0670*/  ISETP.EQ.AND P1, PT, R5, RZ, P1 ;  /* 0x000000ff0500720c */ /* 0x000fe20000f22270 */
[----:B------:R-:W0:Y:S02]  /*0680*/  FENCE.VIEW.ASYNC.S ;  /* 0x00000000000073c6 */ /* 0x000e240000000000 */
[----:B0-----:R0:W1:Y:S01]  /*0690*/  @!UP0 SYNCS.EXCH.64 URZ, [UR6+0x50], UR4 ;  /* 0x00005004063f85b2 */ /* 0x0010620008000100 */
[----:B------:R-:W-:Y:S02]  /*06a0*/  ISETP.NE.AND P4, PT, R7, R22, PT ;  /* 0x000000160700720c */ /* 0x000fe40003f85270 */
[----:B------:R-:W-:Y:S01]  /*06b0*/  SEL R19, RZ, 0x1, !P1 ;  /* 0x00000001ff137807 */ /* 0x000fe20004800000 */
[----:B----4-:R-:W-:Y:S02]  /*06c0*/  IMAD R3, R8, R3, UR8 ;  /* 0x0000000808037e24 */ /* 0x010fe4000f8e0203 */
[----:B------:R-:W-:-:S03]  /*06d0*/  VIADD R8, R5, 0xffffffff ;  /* 0xffffffff05087836 */ /* 0x000fc60000000000 */
[----:B------:R-:W-:Y:S02]  /*06e0*/  ISETP.EQ.OR P4, PT, R3, RZ, !P4 ;  /* 0x000000ff0300720c */ /* 0x000fe40006782670 */
[----:B------:R-:W-:Y:S02]  /*06f0*/  ISETP.GE.U32.AND P5, PT, R8, 0x2, PT ;  /* 0x000000020800780c */ /* 0x000fe40003fa6070 */
[----:B------:R-:W-:Y:S02]  /*0700*/  PLOP3.LUT P0, PT, P0, P4, PT, 0x80, 0x0 ;  /* 0x000000000000781c */ /* 0x000fe40000709070 */
[----:B------:R-:W-:Y:S01]  /*0710*/  SEL R19, R19, 0x2, P5 ;  /* 0x0000000213137807 */ /* 0x000fe20002800000 */
[----:B------:R0:W2:Y:S01]  /*0720*/  @!UP1 SYNCS.EXCH.64 URZ, [UR6+0x58], UR4 ;  /* 0x00005804063f95b2 */ /* 0x0000a20008000100 */
[----:B------:R-:W-:Y:S01]  /*0730*/  P2R R58, PR, RZ, 0x1 ;  /* 0x00000001ff3a7803 */ /* 0x000fe20000000000 */
[----:B------:R-:W-:Y:S01]  /*0740*/  NOP ;  /* 0x0000000000007918 */ /* 0x000fe20000000000 */
[----:B------:R-:W-:Y:S07]  /*0750*/  @!P3 BRA `(.L_x_3) ;  /* 0x000000000008b947 */ /* 0x000fee0003800000 */
[----:B-12---:R-:W-:Y:S01]  /*0760*/  UCGABAR_ARV ;  /* 0x00000000000079c7 */ /* 0x006fe20008000000 */
[----:B------:R-:W-:Y:S05]  /*0770*/  BRA `(.L_x_4) ;  /* 0x0000000000047947 */ /* 0x000fea0003800000 */
.L_x_3:
[----:B-12---:R-:W-:Y:S01]  /*0780*/  NOP ;  /* 0x0000000000007918 */ /* 0x006fe20000000000 */
.L_x_4:
[----:B------:R-:W1:Y:S01]  /*0790*/  LDC R2, c[0x0][0x65c] ;  /* 0x00019700ff027b82 */ /* 0x000e620000000800 */
[----:B------:R-:W-:Y:S02]  /*07a0*/  IMAD.U32 R6, RZ, RZ, UR8 ;  /* 0x00000008ff067e24 */ /* 0x000fe4000f8e00ff */
[----:B------:R-:W-:Y:S01]  /*07b0*/  IMAD.MOV.U32 R7, RZ, RZ, RZ ;  /* 0x000000ffff077224 */ /* 0x000fe200078e00ff */
[----:B-1----:R-:W-:-:S04]  /*07c0*/  ISETP.NE.AND P1, PT, R2, 0x1, PT ;  /* 0x000000010200780c */ /* 0x002fc80003f25270 */
[----:B------:R-:W-:-:S09]  /*07d0*/  P2R R5, PR, RZ, 0x2 ;  /* 0x00000002ff057803 */ /* 0x000fd20000000000 */
[----:B------:R-:W1:Y:S01]  /*07e0*/  @P1 LDC R17, c[0x0][0x10] ;  /* 0x00000400ff111b82 */ /* 0x000e620000000800 */
[----:B------:R-:W-:Y:S02]  /*07f0*/  @P1 IMAD.MOV.U32 R5, RZ, RZ, RZ ;  /* 0x000000ffff051224 */ /* 0x000fe400078e00ff */
[----:B------:R-:W-:-:S05]  /*0800*/  @P1 IMAD.MOV.U32 R13, RZ, RZ, RZ ;  /* 0x000000ffff0d1224 */ /* 0x000fca00078e00ff */
[----:B------:R-:W2:Y:S01]  /*0810*/  @!P1 LDC R11, c[0x0][0xc] ;  /* 0x00000300ff0b9b82 */ /* 0x000ea20000000800 */
[----:B-1----:R-:W-:-:S04]  /*0820*/  @P1 IMAD.WIDE.U32 R16, R17, UR8, R4 ;  /* 0x0000000811101c25 */ /* 0x002fc8000f8e0004 */
[----:B------:R-:W-:Y:S02]  /*0830*/  @P1 IMAD.IADD R17, R17, 0x1, R13 ;  /* 0x0000000111111824 */ /* 0x000fe400078e020d */
[----:B--2---:R-:W-:-:S04]  /*0840*/  @!P1 IMAD.WIDE.U32 R6, R4, R11, R6 ;  /* 0x0000000b04069225 */ /* 0x004fc800078e0006 */
[----:B------:R-:W-:Y:S02]  /*0850*/  @!P1 IMAD.MOV.U32 R16, RZ, RZ, R6 ;  /* 0x000000ffff109224 */ /* 0x000fe400078e0006 */
[----:B------:R-:W-:Y:S01]  /*0860*/  @!P1 IMAD.MOV.U32 R17, RZ, RZ, R7 ;  /* 0x000000ffff119224 */ /* 0x000fe200078e0007 */
[----:B------:R-:W-:Y:S06]  /*0870*/  @!P3 BRA `(.L_x_5) ;  /* 0x00000000000cb947 */ /* 0x000fec0003800000 */
[----:B------:R-:W-:Y:S01]  /*0880*/  UCGABAR_WAIT ;  /* 0x0000000000007dc7 */ /* 0x000fe20008000000 */
[----:B------:R-:W-:Y:S01]  /*0890*/  CCTL.IVALL ;  /* 0x00000000ff00798f */ /* 0x000fe20002000000 */
[----:B------:R-:W-:Y:S05]  /*08a0*/  BRA `(.L_x_6) ;  /* 0x0000000000047947 */ /* 0x000fea0003800000 */
.L_x_5:
[----:B------:R-:W-:Y:S06]  /*08b0*/  BAR.SYNC.DEFER_BLOCKING 0x0 ;  /* 0x0000000000007b1d */ /* 0x000fec0000010000 */
.L_x_6:
[----:B------:R-:W-:Y:S05]  /*08c0*/  @!P2 BRA `(.L_x_7) ;  /* 0x0000003c00f8a947 */ /* 0x000fea0003800000 */
[----:B------:R-:W-:-:S13]  /*08d0*/  ISETP.GT.U32.AND P0, PT, R8, 0x1, PT ;  /* 0x000000010800780c */ /* 0x000fda0003f04070 */
[----:B0-----:R-:W-:Y:S05]  /*08e0*/  @P0 EXIT ;  /* 0x000000000000094d */ /* 0x001fea0003800000 */
[----:B------:R-:W-:Y:S01]  /*08f0*/  ULDC.64 UR4, c[0x0][0x650] ;  /* 0x0001940000047ab9 */ /* 0x000fe20000000a00 */
[----:B------:R-:W-:Y:S01]  /*0900*/  PRMT R0, RZ, 0x7610, R0 ;  /* 0x00007610ff007816 */ /* 0x000fe20000000000 */
[----:B------:R-:W-:Y:S01]  /*0910*/  IMAD.MOV.U32 R60, RZ, RZ, -0x1 ;  /* 0xffffffffff3c7424 */ /* 0x000fe200078e00ff */
[----:B------:R-:W-:Y:S01]  /*0920*/  ISETP.GE.U32.AND P0, PT, R16, UR4, PT ;  /* 0x0000000410007c0c */ /* 0x000fe2000bf06070 */
[----:B------:R-:W-:Y:S02]  /*0930*/  IMAD.MOV.U32 R61, RZ, RZ, -0x1 ;  /* 0xffffffffff3d7424 */ /* 0x000fe400078e00ff */
[----:B------:R-:W-:Y:S01]  /*0940*/  IMAD.MOV.U32 R57, RZ, RZ, -0x1 ;  /* 0xffffffffff397424 */ /* 0x000fe200078e00ff */
[----:B------:R-:W-:-:S13]  /*0950*/  ISETP.GE.U32.AND.EX P0, PT, R17, UR5, PT, P0 ;  /* 0x0000000511007c0c */ /* 0x000fda000bf06100 */
[----:B------:R-:W-:Y:S05]  /*0960*/  @P0 BRA `(.L_x_8) ;  /* 0x0000000400280947 */ /* 0x000fea0003800000 */
[----:B------:R-:W0:Y:S01]  /*0970*/  LDC.64 R20, c[0x0][0x628] ;  /* 0x00018a00ff147b82 */ /* 0x000e220000000a00 */
[----:B------:R-:W-:Y:S02]  /*0980*/  IMAD.MOV.U32 R6, RZ, RZ, R16 ;  /* 0x000000ffff067224 */ /* 0x000fe400078e0010 */
[----:B------:R-:W-:-:S05]  /*0990*/  IMAD.MOV.U32 R7, RZ, RZ, R17 ;  /* 0x000000ffff077224 */ /* 0x000fca00078e0011 */
[----:B------:R-:W1:Y:S08]  /*09a0*/  LDC R0, c[0x0][0x630] ;  /* 0x00018c00ff007b82 */ /* 0x000e700000000800 */
[----:B------:R-:W2:Y:S01]  /*09b0*/  LDC.64 R24, c[0x0][0x620] ;  /* 0x00018800ff187b82 */ /* 0x000ea20000000a00 */
[----:B0-----:R-:W-:-:S04]  /*09c0*/  ISETP.NE.U32.AND P0, PT, R20, RZ, PT ;  /* 0x000000ff1400720c */ /* 0x001fc80003f05070 */
[----:B------:R-:W-:-:S13]  /*09d0*/  ISETP.NE.AND.EX P0, PT, R21, RZ, PT, P0 ;  /* 0x000000ff1500720c */ /* 0x000fda0003f05300 */
[----:B-12---:R-:W-:Y:S05]  /*09e0*/  @!P0 BRA `(.L_x_9) ;  /* 0x0000000000288947 */ /* 0x006fea0003800000 */
[----:B------:R-:W0:Y:S02]  /*09f0*/  LDC R13, c[0x0][0x634] ;  /* 0x00018d00ff0d7b82 */ /* 0x000e240000000800 */
[----:B0-----:R-:W-:-:S05]  /*0a00*/  IADD3 R13, P0, R16, R13, RZ ;  /* 0x0000000d100d7210 */ /* 0x001fca0007f1e0ff */
[----:B------:R-:W-:-:S04]  /*0a10*/  IMAD.X R15, RZ, RZ, R17, P0 ;  /* 0x000000ffff0f7224 */ /* 0x000fc800000e0611 */
[----:B------:R-:W-:-:S04]  /*0a20*/  IMAD.WIDE.U32 R6, R15, R20, RZ ;  /* 0x000000140f067225 */ /* 0x000fc800078e00ff */
[----:B------:R-:W-:-:S04]  /*0a30*/  IMAD.WIDE.U32 R10, P0, R13, R21, R6 ;  /* 0x000000150d0a7225 */ /* 0x000fc80007800006 */
[----:B------:R-:W-:-:S04]  /*0a40*/  IMAD.WIDE.U32 R6, R13, R20, RZ ;  /* 0x000000140d067225 */ /* 0x000fc800078e00ff */
[----:B------:R-:W-:Y:S01]  /*0a50*/  IMAD.X R13, RZ, RZ, RZ, P0 ;  /* 0x000000ffff0d7224 */ /* 0x000fe200000e06ff */
[----:B------:R-:W-:Y:S01]  /*0a60*/  IADD3 RZ, P0, R7, R10, RZ ;  /* 0x0000000a07ff7210 */ /* 0x000fe20007f1e0ff */
[----:B------:R-:W-:-:S04]  /*0a70*/  IMAD.MOV.U32 R12, RZ, RZ, R11 ;  /* 0x000000ffff0c7224 */ /* 0x000fc800078e000b */
[----:B------:R-:W-:-:S08]  /*0a80*/  IMAD.WIDE.U32.X R6, R15, R21, R12, P0 ;  /* 0x000000150f067225 */ /* 0x000fd000000e040c */
.L_x_9:
[----:B------:R-:W0:Y:S01]  /*0a90*/  LDC.64 R20, c[0x0][0x640] ;  /* 0x00019000ff147b82 */ /* 0x000e220000000a00 */
[--C-:B------:R-:W-:Y:S01]  /*0aa0*/  SHF.R.U64 R57, R6, R0, R7.reuse ;  /* 0x0000000006397219 */ /* 0x100fe20000001207 */
[----:B------:R-:W-:Y:S01]  /*0ab0*/  IMAD R28, R9, R14, R4 ;  /* 0x0000000e091c7224 */ /* 0x000fe200078e0204 */
[----:B------:R-:W-:Y:S02]  /*0ac0*/  SHF.R.U32.HI R0, RZ, R0, R7 ;  /* 0x00000000ff007219 */ /* 0x000fe40000011607 */
[----:B------:R-:W-:-:S03]  /*0ad0*/  IADD3 R5, P0, RZ, -R57, RZ ;  /* 0x80000039ff057210 */ /* 0x000fc60007f1e0ff */
[----:B------:R-:W1:Y:S02]  /*0ae0*/  LDC R8, c[0x0][0x618] ;  /* 0x00018600ff087b82 */ /* 0x000e640000000800 */
[----:B------:R-:W-:-:S04]  /*0af0*/  IMAD.X R7, RZ, RZ, ~R0, P0 ;  /* 0x000000ffff077224 */ /* 0x000fc800000e0e00 */
[-C--:B------:R-:W-:Y:S02]  /*0b00*/  IMAD R0, R7, R24.reuse, RZ ;  /* 0x0000001807007224 */ /* 0x080fe400078e02ff */
[----:B------:R-:W2:Y:S01]  /*0b10*/  LDC R11, c[0x0][0x608] ;  /* 0x00018200ff0b7b82 */ /* 0x000ea20000000800 */
[----:B------:R-:W-:-:S04]  /*0b20*/  IMAD.WIDE.U32 R6, R5, R24, R16 ;  /* 0x0000001805067225 */ /* 0x000fc800078e0010 */
[----:B------:R-:W-:Y:S02]  /*0b30*/  IMAD R5, R5, R25, R0 ;  /* 0x0000001905057224 */ /* 0x000fe400078e0200 */
[----:B------:R-:W-:Y:S01]  /*0b40*/  IMAD.MOV.U32 R25, RZ, RZ, 0x1 ;  /* 0x00000001ff197424 */ /* 0x000fe200078e00ff */
[----:B------:R-:W3:Y:S01]  /*0b50*/  LDC R12, c[0x0][0x658] ;  /* 0x00019600ff0c7b82 */ /* 0x000ee20000000800 */
[----:B0-----:R-:W-:Y:S01]  /*0b60*/  ISETP.NE.U32.AND P0, PT, R20, RZ, PT ;  /* 0x000000ff1400720c */ /* 0x001fe20003f05070 */
[----:B------:R-:W-:Y:S02]  /*0b70*/  IMAD.IADD R5, R7, 0x1, R5 ;  /* 0x0000000107057824 */ /* 0x000fe400078e0205 */
[----:B------:R-:W-:Y:S01]  /*0b80*/  IMAD.MOV.U32 R7, RZ, RZ, -0x1 ;  /* 0xffffffffff077424 */ /* 0x000fe200078e00ff */
[----:B------:R-:W-:-:S03]  /*0b90*/  ISETP.NE.AND.EX P0, PT, R21, RZ, PT, P0 ;  /* 0x000000ff1500720c */ /* 0x000fc60003f05300 */
[----:B------:R-:W0:Y:S01]  /*0ba0*/  LDC R15, c[0x0][0x600] ;  /* 0x00018000ff0f7b82 */ /* 0x000e220000000800 */
[-CC-:B-1----:R-:W-:Y:S02]  /*0bb0*/  SHF.R.U64 R13, R6, R8.reuse, R5.reuse ;  /* 0x00000008060d7219 */ /* 0x182fe40000001205 */
[----:B------:R-:W-:-:S05]  /*0bc0*/  SHF.R.U32.HI R0, RZ, R8, R5 ;  /* 0x00000008ff007219 */ /* 0x000fca0000011605 */
[----:B------:R-:W1:Y:S01]  /*0bd0*/  LDC R23, c[0x0][0x648] ;  /* 0x00019200ff177b82 */ /* 0x000e620000000800 */
[-CC-:B--2---:R-:W-:Y:S02]  /*0be0*/  SHF.R.U64 R27, R13, R11.reuse, R0.reuse ;  /* 0x0000000b0d1b7219 */ /* 0x184fe40000001200 */
[----:B------:R-:W-:-:S05]  /*0bf0*/  SHF.R.U32.HI R5, RZ, R11, R0 ;  /* 0x0000000bff057219 */ /* 0x000fca0000011600 */
[----:B------:R-:W2:Y:S01]  /*0c00*/  LDC R24, c[0x0][0x638] ;  /* 0x00018e00ff187b82 */ /* 0x000ea20000000800 */
[-CC-:B---3--:R-:W-:Y:S02]  /*0c10*/  SHF.R.U64 R14, R27, R12.reuse, R5.reuse ;  /* 0x0000000c1b0e7219 */ /* 0x188fe40000001205 */
[-C--:B------:R-:W-:Y:S02]  /*0c20*/  SHF.L.U32 R0, R7, R12.reuse, RZ ;  /* 0x0000000c07007219 */ /* 0x080fe400000006ff */
[----:B------:R-:W-:Y:S01]  /*0c30*/  SHF.R.U32.HI R5, RZ, R12, R5 ;  /* 0x0000000cff057219 */ /* 0x000fe20000011605 */
[----:B------:R-:W-:Y:S01]  /*0c40*/  IMAD.MOV.U32 R4, RZ, RZ, R14 ;  /* 0x000000ffff047224 */ /* 0x000fe200078e000e */
[----:B------:R-:W-:Y:S01]  /*0c50*/  LOP3.LUT R10, RZ, R0, RZ, 0x33, !PT ;  /* 0x00000000ff0a7212 */ /* 0x000fe200078e33ff */
[----:B------:R-:W3:Y:S01]  /*0c60*/  LDC R26, c[0x0][0x610] ;  /* 0x00018400ff1a7b82 */ /* 0x000ee20000000800 */
[----:B------:R-:W-:Y:S05]  /*0c70*/  @!P0 BRA `(.L_x_10) ;  /* 0x0000000000288947 */ /* 0x000fea0003800000 */
[----:B------:R-:W4:Y:S02]  /*0c80*/  LDC R9, c[0x0][0x64c] ;  /* 0x00019300ff097b82 */ /* 0x000f240000000800 */
[----:B----4-:R-:W-:-:S05]  /*0c90*/  IADD3 R9, P0, R14, R9, RZ ;  /* 0x000000090e097210 */ /* 0x010fca0007f1e0ff */
        /* <DEDUP_REMOVED lines=8> */
.L_x_10:
[----:B-1----:R-:W-:Y:S01]  /*0d20*/  SHF.R.U64 R4, R4, R23, R5 ;  /* 0x0000001704047219 */ /* 0x002fe20000001205 */
[----:B0-----:R-:W-:Y:S01]  /*0d30*/  VIADD R6, R15, 0xffffffff ;  /* 0xffffffff0f067836 */ /* 0x001fe20000000000 */
[----:B------:R-:W-:Y:S02]  /*0d40*/  SHF.L.U32 R0, R25, R12, RZ ;  /* 0x0000000c19007219 */ /* 0x000fe400000006ff */
[----:B------:R-:W-:Y:S01]  /*0d50*/  LOP3.LUT R5, R27, R10, RZ, 0xc0, !PT ;  /* 0x0000000a1b057212 */ /* 0x000fe200078ec0ff */
[----:B------:R-:W-:Y:S01]  /*0d60*/  IMAD.MOV R7, RZ, RZ, -R4 ;  /* 0x000000ffff077224 */ /* 0x000fe200078e0a04 */
[----:B------:R-:W-:Y:S02]  /*0d70*/  SEL R3, R3, R28, !P1 ;  /* 0x0000001c03037207 */ /* 0x000fe40004800000 */
[----:B------:R-:W-:Y:S01]  /*0d80*/  LOP3.LUT R6, R13, R6, RZ, 0xc0, !PT ;  /* 0x000000060d067212 */ /* 0x000fe200078ec0ff */
[----:B------:R-:W-:Y:S02]  /*0d90*/  IMAD R4, R0, R4, R5 ;  /* 0x0000000400047224 */ /* 0x000fe400078e0205 */
[----:B--2---:R-:W-:-:S02]  /*0da0*/  IMAD R0, R7, R24, R14 ;  /* 0x0000001807007224 */ /* 0x004fc400078e020e */
[----:B---3--:R-:W-:Y:S02]  /*0db0*/  IMAD R3, R4, R26, R3 ;  /* 0x0000001a04037224 */ /* 0x008fe400078e0203 */
[----:B------:R-:W-:Y:S02]  /*0dc0*/  IMAD R60, R0, R15, R6 ;  /* 0x0000000f003c7224 */ /* 0x000fe400078e0206 */
[----:B------:R-:W-:-:S03]  /*0dd0*/  IMAD.MOV.U32 R4, RZ, RZ, 0x1 ;  /* 0x00000001ff047424 */ /* 0x000fc600078e00ff */
[----:B------:R-:W-:Y:S02]  /*0de0*/  SEL R61, R60, R3, !P1 ;  /* 0x000000033c3d7207 */ /* 0x000fe40004800000 */
[----:B------:R-:W-:Y:S02]  /*0df0*/  PRMT R0, R4, 0x7610, R0 ;  /* 0x0000761004007816 */ /* 0x000fe40000000000 */
[----:B------:R-:W-:-:S07]  /*0e00*/  SEL R60, R3, R60, !P1 ;  /* 0x0000003c033c7207 */ /* 0x000fce0004800000 */
.L_x_8:
[----:B------:R-:W-:-:S08]  /*0e10*/  NOP ;  /* 0x0000000000007918 */ /* 0x000fd00000000000 */
[----:B------:R-:W0:Y:S02]  /*0e20*/  USETMAXREG.TRY_ALLOC.CTAPOOL UP0, 0xe8 ;  /* 0x000000e8000079c8 */ /* 0x000e240008000600 */
[----:B0-----:R-:W-:-:S13]  /*0e30*/  PLOP3.LUT P0, PT, PT, PT, UP0, 0x80, 0x0 ;  /* 0x000000000000781c */ /* 0x001fda0003f0f008 */
[----:B------:R-:W-:Y:S05]  /*0e40*/  @!P0 BRA `(.L_x_8) ;  /* 0xfffffffc00f08947 */ /* 0x000fea000383ffff */
[----:B------:R-:W-:Y:S01]  /*0e50*/  ULDC.64 UR4, c[0x0][0x598] ;  /* 0x0001660000047ab9 */ /* 0x000fe20000000a00 */
[----:B------:R-:W-:Y:S01]  /*0e60*/  ULDC.64 UR36, c[0x0][0x208] ;  /* 0x0000820000247ab9 */ /* 0x000fe20000000a00 */
[----:B------:R-:W-:-:S04]  /*0e70*/  ISETP.NE.U32.AND P0, PT, RZ, UR4, PT ;  /* 0x00000004ff007c0c */ /* 0x000fc8000bf05070 */
[----:B------:R-:W-:-:S13]  /*0e80*/  ISETP.NE.AND.EX P0, PT, RZ, UR5, PT, P0 ;  /* 0x00000005ff007c0c */ /* 0x000fda000bf05300 */
[----:B------:R-:W-:Y:S05]  /*0e90*/  @!P0 BRA `(.L_x_11) ;  /* 0x00000000001c8947 */ /* 0x000fea0003800000 */
[----:B------:R-:W0:Y:S02]  /*0ea0*/  LDC.64 R4, c[0x0][0x598] ;  /* 0x00016600ff047b82 */ /* 0x000e240000000a00 */
[----:B0-----:R-:W2:Y:S02]  /*0eb0*/  LDG.E.64 R4, desc[UR36][R4.64] ;  /* 0x0000002404047981 */ /* 0x001ea4000c1e1b00 */
[----:B--2---:R-:W-:-:S04]  /*0ec0*/  ISETP.NE.U32.AND P0, PT, R4, RZ, PT ;  /* 0x000000ff0400720c */ /* 0x004fc80003f05070 */
[----:B------:R-:W-:-:S13]  /*0ed0*/  ISETP.NE.AND.EX P0, PT, R5, RZ, PT, P0 ;  /* 0x000000ff0500720c */ /* 0x000fda0003f05300 */
[----:B------:R-:W-:Y:S05]  /*0ee0*/  @!P0 BRA `(.L_x_11) ;  /* 0x0000000000088947 */ /* 0x000fea0003800000 */
[----:B------:R0:W5:Y:S01]  /*0ef0*/  LD.E R23, desc[UR36][R4.64] ;  /* 0x0000002404177980 */ /* 0x000162000c101900 */
[----:B------:R-:W-:Y:S05]  /*0f00*/  BRA `(.L_x_12) ;  /* 0x0000000000247947 */ /* 0x000fea0003800000 */
.L_x_11:
[----:B------:R-:W-:Y:S02]  /*0f10*/  ULDC.64 UR4, c[0x0][0x588] ;  /* 0x0001620000047ab9 */ /* 0x000fe40000000a00 */
[----:B------:R-:W-:-:S04]  /*0f20*/  ISETP.NE.U32.AND P0, PT, RZ, UR4, PT ;  /* 0x00000004ff007c0c */ /* 0x000fc8000bf05070 */
[----:B------:R-:W-:-:S13]  /*0f30*/  ISETP.NE.AND.EX P0, PT, RZ, UR5, PT, P0 ;  /* 0x00000005ff007c0c */ /* 0x000fda000bf05300 */
[----:B------:R-:W-:Y:S05]  /*0f40*/  @!P0 BRA `(.L_x_13) ;  /* 0x00000000000c8947 */ /* 0x000fea0003800000 */
[----:B------:R-:W0:Y:S02]  /*0f50*/  LDC.64 R4, c[0x0][0x588] ;  /* 0x00016200ff047b82 */ /* 0x000e240000000a00 */
[----:B0-----:R1:W5:Y:S01]  /*0f60*/  LDG.E R23, desc[UR36][R4.64] ;  /* 0x0000002404177981 */ /* 0x001362000c1e1900 */
[----:B------:R-:W-:Y:S05]  /*0f70*/  BRA `(.L_x_12) ;  /* 0x0000000000087947 */ /* 0x000fea0003800000 */
.L_x_13:
[----:B------:R-:W-:Y:S02]  /*0f80*/  ULDC UR4, c[0x0][0x580] ;  /* 0x0001600000047ab9 */ /* 0x000fe40000000800 */
[----:B------:R-:W-:-:S07]  /*0f90*/  IMAD.U32 R23, RZ, RZ, UR4 ;  /* 0x00000004ff177e24 */ /* 0x000fce000f8e00ff */
.L_x_12:
[----:B------:R-:W-:Y:S02]  /*0fa0*/  ULDC.64 UR4, c[0x0][0x5a0] ;  /* 0x0001680000047ab9 */ /* 0x000fe40000000a00 */
[----:B------:R-:W-:-:S04]  /*0fb0*/  ISETP.NE.U32.AND P0, PT, RZ, UR4, PT ;  /* 0x00000004ff007c0c */ /* 0x000fc8000bf05070 */
[----:B------:R-:W-:-:S13]  /*0fc0*/  ISETP.NE.AND.EX P0, PT, RZ, UR5, PT, P0 ;  /* 0x00000005ff007c0c */ /* 0x000fda000bf05300 */
[----:B------:R-:W-:Y:S05]  /*0fd0*/  @!P0 BRA `(.L_x_14) ;  /* 0x00000000001c8947 */ /* 0x000fea0003800000 */
[----:B01----:R-:W0:Y:S02]  /*0fe0*/  LDC.64 R4, c[0x0][0x5a0] ;  /* 0x00016800ff047b82 */ /* 0x003e240000000a00 */
[----:B0-----:R-:W2:Y:S02]  /*0ff0*/  LDG.E.64 R4, desc[UR36][R4.64] ;  /* 0x0000002404047981 */ /* 0x001ea4000c1e1b00 */
[----:B--2---:R-:W-:-:S04]  /*1000*/  ISETP.NE.U32.AND P0, PT, R4, RZ, PT ;  /* 0x000000ff0400720c */ /* 0x004fc80003f05070 */
[----:B------:R-:W-:-:S13]  /*1010*/  ISETP.NE.AND.EX P0, PT, R5, RZ, PT, P0 ;  /* 0x000000ff0500720c */ /* 0x000fda0003f05300 */
[----:B------:R-:W-:Y:S05]  /*1020*/  @!P0 BRA `(.L_x_14) ;  /* 0x0000000000088947 */ /* 0x000fea0003800000 */
[----:B------:R0:W5:Y:S01]  /*1030*/  LD.E R56, desc[UR36][R4.64] ;  /* 0x0000002404387980 */ /* 0x000162000c101900 */
[----:B------:R-:W-:Y:S05]  /*1040*/  BRA `(.L_x_15) ;  /* 0x0000000000247947 */ /* 0x000fea0003800000 */
.L_x_14:
[----:B------:R-:W-:Y:S02]  /*1050*/  ULDC.64 UR4, c[0x0][0x590] ;  /* 0x0001640000047ab9 */ /* 0x000fe40000000a00 */
[----:B------:R-:W-:-:S04]  /*1060*/  ISETP.NE.U32.AND P0, PT, RZ, UR4, PT ;  /* 0x00000004ff007c0c */ /* 0x000fc8000bf05070 */
[----:B------:R-:W-:-:S13]  /*1070*/  ISETP.NE.AND.EX P0, PT, RZ, UR5, PT, P0 ;  /* 0x00000005ff007c0c */ /* 0x000fda000bf05300 */
[----:B------:R-:W-:Y:S05]  /*1080*/  @!P0 BRA `(.L_x_16) ;  /* 0x00000000000c8947 */ /* 0x000fea0003800000 */
[----:B01----:R-:W0:Y:S02]  /*1090*/  LDC.64 R4, c[0x0][0x590] ;  /* 0x00016400ff047b82 */ /* 0x003e240000000a00 */
[----:B0-----:R1:W5:Y:S01]  /*10a0*/  LDG.E R56, desc[UR36][R4.64] ;  /* 0x0000002404387981 */ /* 0x001362000c1e1900 */
[----:B------:R-:W-:Y:S05]  /*10b0*/  BRA `(.L_x_15) ;  /* 0x0000000000087947 */ /* 0x000fea0003800000 */
.L_x_16:
[----:B------:R-:W-:Y:S02]  /*10c0*/  ULDC UR4, c[0x0][0x584] ;  /* 0x0001610000047ab9 */ /* 0x000fe40000000800 */
[----:B------:R-:W-:-:S07]  /*10d0*/  IMAD.U32 R56, RZ, RZ, UR4 ;  /* 0x00000004ff387e24 */ /* 0x000fce000f8e00ff */
.L_x_15:
[----:B------:R-:W-:-:S13]  /*10e0*/  LOP3.LUT P0, RZ, R0, 0xff, RZ, 0xc0, !PT ;  /* 0x000000ff00ff7812 */ /* 0x000fda000780c0ff */
[----:B------:R-:W-:Y:S05]  /*10f0*/  @!P0 EXIT ;  /* 0x000000000000894d */ /* 0x000fea0003800000 */
[----:B------:R-:W-:Y:S01]  /*1100*/  ULDC UR4, c[0x0][0x28c] ;  /* 0x0000a30000047ab9 */ /* 0x000fe20000000800 */
[----:B------:R-:W-:Y:S01]  /*1110*/  LOP3.LUT R59, R19, 0x1, RZ, 0xfc, !PT ;  /* 0x00000001133b7812 */ /* 0x000fe200078efcff */
[----:B------:R-:W-:Y:S01]  /*1120*/  UIADD3 UR4, UR4, 0x3f, URZ ;  /* 0x0000003f04047890 */ /* 0x000fe2000fffe03f */
[----:B------:R-:W-:Y:S01]  /*1130*/  UMOV UR38, URZ ;  /* 0x0000003f00267c82 */ /* 0x000fe20008000000 */
[----:B------:R-:W-:Y:S02]  /*1140*/  UMOV UR39, URZ ;  /* 0x0000003f00277c82 */ /* 0x000fe40008000000 */
[----:B------:R-:W-:-:S04]  /*1150*/  USHF.R.S32.HI UR5, URZ, 0x1f, UR4 ;  /* 0x0000001f3f057899 */ /* 0x000fc80008011404 */
[----:B------:R-:W-:-:S04]  /*1160*/  ULEA.HI UR5, UR5, UR4, URZ, 0x6 ;  /* 0x0000000405057291 */ /* 0x000fc8000f8f303f */
[----:B------:R-:W-:-:S12]  /*1170*/  USHF.R.S32.HI UR40, URZ, 0x6, UR5 ;  /* 0x000000063f287899 */ /* 0x000fd80008011405 */
.L_x_98:
[----:B------:R-:W-:Y:S01]  /*1180*/  LOP3.LUT R0, R18, 0x80, RZ, 0xc0, !PT ;  /* 0x0000008012007812 */ /* 0x000fe200078ec0ff */
[----:B--2---:R-:W2:Y:S01]  /*1190*/  S2UR UR7, SR_CgaCtaId ;  /* 0x00000000000779c3 */ /* 0x004ea20000008800 */
[----:B------:R-:W-:Y:S02]  /*11a0*/  UMOV UR6, 0x400 ;  /* 0x0000040000067882 */ /* 0x000fe40000000000 */
[----:B------:R-:W-:-:S06]  /*11b0*/  SHF.R.U32.HI R0, RZ, 0x7, R0 ;  /* 0x00000007ff007819 */ /* 0x000fcc0000011600 */
[----:B---3--:R-:W3:Y:S01]  /*11c0*/  SHFL.IDX PT, R0, R0, RZ, 0x1f ;  /* 0x00001fff00007589 */ /* 0x008ee200000e0000 */
[----:B--2---:R-:W-:Y:S01]  /*11d0*/  ULEA UR6, UR7, UR6, 0x18 ;  /* 0x0000000607067291 */ /* 0x004fe2000f8ec03f */
[----:B---3--:R-:W-:-:S13]  /*11e0*/  R2UR UR4, R0 ;  /* 0x00000000000472ca */ /* 0x008fda00000e0000 */
[----:B------:R-:W-:-:S04]  /*11f0*/  ULEA.HI UR5, UR4, UR4, URZ, 0x1 ;  /* 0x0000000404057291 */ /* 0x000fc8000f8f083f */
[----:B------:R-:W-:-:S04]  /*1200*/  ULOP3.LUT UR5, UR5, 0x7fffe, URZ, 0xc0, !UPT ;  /* 0x0007fffe05057892 */ /* 0x000fc8000f8ec03f */
[----:B------:R-:W-:-:S03]  /*1210*/  UIADD3 UR5, UR4, -UR5, URZ ;  /* 0x8000000504057290 */ /* 0x000fc6000fffe03f */
[----:B------:R-:W-:Y:S01]  /*1220*/  ULDC UR4, c[0x0][0x28c] ;  /* 0x0000a30000047ab9 */ /* 0x000fe20000000800 */
[----:B------:R-:W-:Y:S01]  /*1230*/  ULEA UR5, UR5, UR6, 0xd ;  /* 0x0000000605057291 */ /* 0x000fe2000f8e683f */
[----:B------:R-:W-:-:S03]  /*1240*/  ISETP.LT.AND P0, PT, RZ, UR4, PT ;  /* 0x00000004ff007c0c */ /* 0x000fc6000bf01270 */
[----:B------:R-:W-:-:S04]  /*1250*/  UIADD3 UR5, UR5, 0x100, URZ ;  /* 0x0000010005057890 */ /* 0x000fc8000fffe03f */
[----:B------:R-:W-:-:S04]  /*1260*/  USHF.R.U32.HI UR5, URZ, 0x4, UR5 ;  /* 0x000000043f057899 */ /* 0x000fc80008011605 */
[----:B------:R-:W-:Y:S02]  /*1270*/  ULOP3.LUT UR41, UR5, 0x3fff, URZ, 0xc0, !UPT ;  /* 0x00003fff05297892 */ /* 0x000fe4000f8ec03f */
[----:B-1--45:R-:W-:Y:S10]  /*1280*/  @P0 BRA `(.L_x_17) ;  /* 0x0000000000400947 */ /* 0x032ff40003800000 */
[----:B------:R-:W-:Y:S01]  /*1290*/  MOV R0, 0x0 ;  /* 0x0000000000007802 */ /* 0x000fe20000000f00 */
[----:B------:R-:W-:Y:S01]  /*12a0*/  ULDC.64 UR4, c[0x4][0x68] ;  /* 0x01001a0000047ab9 */ /* 0x000fe20000000a00 */
[----:B------:R-:W-:Y:S01]  /*12b0*/  ULDC.64 UR6, c[0x4][0x8] ;  /* 0x0100020000067ab9 */ /* 0x000fe20000000a00 */
[----:B01----:R-:W-:Y:S01]  /*12c0*/  IMAD.U32 R4, RZ, RZ, UR4 ;  /* 0x00000004ff047e24 */ /* 0x003fe2000f8e00ff */
[----:B------:R0:W1:Y:S01]  /*12d0*/  LDC.64 R14, c[0x4][R0] ;  /* 0x01000000000e7b82 */ /* 0x0000620000000a00 */
[----:B------:R-:W-:Y:S01]  /*12e0*/  IMAD.U32 R5, RZ, RZ, UR5 ;  /* 0x00000005ff057e24 */ /* 0x000fe2000f8e00ff */
[----:B------:R-:W-:Y:S01]  /*12f0*/  ULDC.64 UR4, c[0x4][0x70] ;  /* 0x01001c0000047ab9 */ /* 0x000fe20000000a00 */
[----:B------:R-:W-:Y:S02]  /*1300*/  IMAD.U32 R10, RZ, RZ, UR6 ;  /* 0x00000006ff0a7e24 */ /* 0x000fe4000f8e00ff */
[----:B------:R-:W-:Y:S02]  /*1310*/  IMAD.U32 R6, RZ, RZ, UR4 ;  /* 0x00000004ff067e24 */ /* 0x000fe4000f8e00ff */
[----:B------:R-:W-:-:S02]  /*1320*/  IMAD.U32 R7, RZ, RZ, UR5 ;  /* 0x00000005ff077e24 */ /* 0x000fc4000f8e00ff */
[----:B------:R-:W-:Y:S02]  /*1330*/  IMAD.U32 R11, RZ, RZ, UR7 ;  /* 0x00000007ff0b7e24 */ /* 0x000fe4000f8e00ff */
[----:B------:R-:W-:Y:S02]  /*1340*/  IMAD.MOV.U32 R8, RZ, RZ, 0x1e1 ;  /* 0x000001e1ff087424 */ /* 0x000fe400078e00ff */
[----:B------:R-:W-:Y:S02]  /*1350*/  IMAD.MOV.U32 R12, RZ, RZ, 0x1 ;  /* 0x00000001ff0c7424 */ /* 0x000fe400078e00ff */
[----:B0-----:R-:W-:-:S07]  /*1360*/  IMAD.MOV.U32 R13, RZ, RZ, RZ ;  /* 0x000000ffff0d7224 */ /* 0x001fce00078e00ff */
[----:B------:R-:W-:-:S07]  /*1370*/  LEPC R20, `(.L_x_17) ;  /* 0x000000001014794e */ /* 0x000fce0000000000 */
[----:B-1---5:R-:W-:Y:S05]  /*1380*/  CALL.ABS.NOINC R14 ;  /* 0x000000000e007343 */ /* 0x022fea0003c00000 */
.L_x_17:
[----:B------:R-:W-:-:S13]  /*1390*/  ISETP.NE.AND P0, PT, R59, 0x3, PT ;  /* 0x000000033b00780c */ /* 0x000fda0003f05270 */
[----:B------:R-:W-:Y:S05]  /*13a0*/  @!P0 BRA `(.L_x_18) ;  /* 0x0000000000048947 */ /* 0x000fea0003800000 */
[----:B------:R-:W-:Y:S01]  /*13b0*/  BPT.TRAP 0x1 ;  /* 0x000000040000795c */ /* 0x000fe20000300000 */
.L_x_18:
[----:B------:R-:W2:Y:S01]  /*13c0*/  S2UR UR5, SR_CgaCtaId ;  /* 0x00000000000579c3 */ /* 0x000ea20000008800 */
[----:B------:R-:W-:Y:S01]  /*13d0*/  UMOV UR4, 0x400 ;  /* 0x0000040000047882 */ /* 0x000fe20000000000 */
[----:B------:R-:W-:Y:S02]  /*13e0*/  IMAD.U32 R0, RZ, RZ, UR38 ;  /* 0x00000026ff007e24 */ /* 0x000fe4000f8e00ff */
[----:B------:R-:W-:-:S03]  /*13f0*/  IMAD.U32 R3, RZ, RZ, UR39 ;  /* 0x00000027ff037e24 */ /* 0x000fc6000f8e00ff */
[----:B------:R-:W-:Y:S01]  /*1400*/  SHF.L.U32 R0, R0, 0x1f, RZ ;  /* 0x0000001f00007819 */ /* 0x000fe200000006ff */
[----:B--2---:R-:W-:-:S06]  /*1410*/  ULEA UR4, UR5, UR4, 0x18 ;  /* 0x0000000405047291 */ /* 0x004fcc000f8ec03f */
[----:B------:R-:W-:-:S04]  /*1420*/  IMAD.U32 R6, RZ, RZ, UR4 ;  /* 0x00000004ff067e24 */ /* 0x000fc8000f8e00ff */
[----:B------:R-:W-:-:S04]  /*1430*/  IMAD R3, R3, 0x8, R6 ;  /* 0x0000000803037824 */ /* 0x000fc800078e0206 */
[----:B------:R2:W3:Y:S01]  /*1440*/  SYNCS.PHASECHK.TRANS64.TRYWAIT P1, [R3+URZ], R0 ;  /* 0x00000000030075a7 */ /* 0x0004e2000802017f */
[----:B------:R-:W-:Y:S05]  /*1450*/  @!P0 BRA `(.L_x_19) ;  /* 0x0000000000048947 */ /* 0x000fea0003800000 */
[----:B------:R-:W-:Y:S01]  /*1460*/  BPT.TRAP 0x1 ;  /* 0x000000040000795c */ /* 0x000fe20000300000 */
.L_x_19:
[----:B---3--:R-:W-:Y:S05]  /*1470*/  @P1 BRA `(.L_x_20) ;  /* 0x0000000000081947 */ /* 0x008fea0003800000 */
[----:B------:R-:W3:Y:S02]  /*1480*/  SYNCS.PHASECHK.TRANS64.TRYWAIT P1, [R3+URZ], R0 ;  /* 0x00000000030075a7 */ /* 0x000ee4000802017f */
[----:B---3--:R-:W-:Y:S05]  /*1490*/  @!P1 BRA `(.L_x_21) ;  /* 0x0000004800689947 */ /* 0x008fea0003800000 */
.L_x_20:
[----:B------:R-:W-:-:S04]  /*14a0*/  UISETP.LT.AND UP0, UPT, UR40, 0x1, UPT ;  /* 0x000000012800788c */ /* 0x000fc8000bf01270 */
[----:B------:R-:W-:-:S06]  /*14b0*/  USEL UR4, UR40, 0x1, UP0 ;  /* 0x0000000128047887 */ /* 0x000fcc0008000000 */
[----:B--23--:R-:W-:Y:S01]  /*14c0*/  IMAD.U32 R0, RZ, RZ, UR4 ;  /* 0x00000004ff007e24 */ /* 0x00cfe2000f8e00ff */
[----:B------:R-:W-:Y:S05]  /*14d0*/  WARPSYNC.ALL ;  /* 0x0000000000007948 */ /* 0x000fea0003800000 */
[----:B------:R-:W-:-:S04]  /*14e0*/  IADD3 R0, -R0, UR40, RZ ;  /* 0x0000002800007c10 */ /* 0x000fc8000fffe1ff */
[----:B------:R-:W-:Y:S02]  /*14f0*/  ISETP.GE.AND P1, PT, R0, 0x1, PT ;  /* 0x000000010000780c */ /* 0x000fe40003f26270 */
[----:B------:R-:W-:Y:S01]  /*1500*/  R2UR UR4, R6 ;  /* 0x00000000060472ca */ /* 0x000fe200000e0000 */
[----:B------:R-:W-:Y:S01]  /*1510*/  WARPGROUP.ARRIVE ;  /* 0x00000000000079c5 */ /* 0x000fe20000000000 */
[----:B------:R-:W-:Y:S01]  /*1520*/  UMOV UR9, 0x40000040 ;  /* 0x4000004000097882 */ /* 0x000fe20000000000 */
[----:B------:R-:W-:-:S10]  /*1530*/  UMOV UR11, 0x40000040 ;  /* 0x40000040000b7882 */ /* 0x000fd40000000000 */
[----:B------:R-:W-:-:S04]  /*1540*/  UIADD3 UR4, UR4, 0x10100, URZ ;  /* 0x0001010004047890 */ /* 0x000fc8000fffe03f */
[----:B------:R-:W-:-:S04]  /*1550*/  USHF.R.U32.HI UR4, URZ, 0x4, UR4 ;  /* 0x000000043f047899 */ /* 0x000fc80008011604 */
[----:B------:R-:W-:Y:S02]  /*1560*/  ULOP3.LUT UR5, UR4, 0x3fff, URZ, 0xc0, !UPT ;  /* 0x00003fff04057892 */ /* 0x000fe4000f8ec03f */
[----:B------:R-:W-:Y:S02]  /*1570*/  ULOP3.LUT UR4, UR41, 0x10000, URZ, 0xfc, !UPT ;  /* 0x0001000029047892 */ /* 0x000fe4000f8efc3f */
[----:B------:R-:W-:Y:S02]  /*1580*/  ULOP3.LUT UR5, UR5, 0x10000, URZ, 0xfc, !UPT ;  /* 0x0001000005057892 */ /* 0x000fe4000f8efc3f */
[----:B------:R-:W-:Y:S02]  /*1590*/  ULEA UR6, UR39, UR4, 0xa ;  /* 0x0000000427067291 */ /* 0x000fe4000f8e503f */
[----:B------:R-:W-:-:S05]  /*15a0*/  ULEA UR7, UR39, UR5, 0x9 ;  /* 0x0000000527077291 */ /* 0x000fca000f8e483f */
[----:B------:R-:W-:Y:S02]  /*15b0*/  UMOV UR8, UR6 ;  /* 0x0000000600087c82 */ /* 0x000fe40008000000 */
[----:B------:R-:W-:Y:S02]  /*15c0*/  UMOV UR10, UR7 ;  /* 0x00000007000a7c82 */ /* 0x000fe40008000000 */
[----:B------:R-:W-:Y:S01]  /*15d0*/  HGMMA.64x64x16.F32.BF16 R24, gdesc[UR8], RZ, !UPT, gsb0 ;  /* 0x00e00000081879f0 */ /* 0x000fe2000c0018ff */
[----:B------:R-:W-:Y:S02]  /*15e0*/  UIADD3 UR8, UR6, 0x2, URZ ;  /* 0x0000000206087890 */ /* 0x000fe4000fffe03f */
[----:B------:R-:W-:Y:S01]  /*15f0*/  UIADD3 UR10, UR7, 0x2, URZ ;  /* 0x00000002070a7890 */ /* 0x000fe2000fffe03f */
[----:B------:R-:W-:Y:S01]  /*1600*/  UMOV UR9, 0x40000040 ;  /* 0x4000004000097882 */ /* 0x000fe20000000000 */
[----:B------:R-:W-:Y:S01]  /*1610*/  UMOV UR11, 0x40000040 ;  /* 0x40000040000b7882 */ /* 0x000fe20000000000 */
[----:B------:R-:W-:-:S02]  /*1620*/  WARPGROUP.DEPBAR.LE gsb0, 0x0 ;  /* 0x00008000000079c5 */ /* 0x000fc40000010000 */
[----:B------:R-:W-:-:S06]  /*1630*/  WARPGROUP.ARRIVE ;  /* 0x00000000000079c5 */ /* 0x000fcc0000000000 */
[----:B------:R-:W-:Y:S01]  /*1640*/  HGMMA.64x64x16.F32.BF16 R24, gdesc[UR8], R24, gsb0 ;  /* 0x00e00000081879f0 */ /* 0x000fe20008001818 */
[----:B------:R-:W-:Y:S02]  /*1650*/  UIADD3 UR8, UR6, 0x4, URZ ;  /* 0x0000000406087890 */ /* 0x000fe4000fffe03f */
[----:B------:R-:W-:Y:S01]  /*1660*/  UIADD3 UR10, UR7, 0x4, URZ ;  /* 0x00000004070a7890 */ /* 0x000fe2000fffe03f */
[----:B------:R-:W-:Y:S01]  /*1670*/  UMOV UR9, 0x40000040 ;  /* 0x4000004000097882 */ /* 0x000fe20000000000 */
[----:B------:R-:W-:Y:S01]  /*1680*/  UMOV UR11, 0x40000040 ;  /* 0x40000040000b7882 */ /* 0x000fe20000000000 */
[----:B------:R-:W-:Y:S02]  /*1690*/  WARPGROUP.DEPBAR.LE gsb0, 0x0 ;  /* 0x00008000000079c5 */ /* 0x000fe40000010000 */
        /* <DEDUP_REMOVED lines=8> */
[----:B------:R-:W-:Y:S03]  /*1720*/  HGMMA.64x64x16.F32.BF16 R24, gdesc[UR8], R24, gsb0 ;  /* 0x00e00000081879f0 */ /* 0x000fe60008001818 */
[----:B------:R-:W-:Y:S02]  /*1730*/  WARPGROUP.DEPBAR.LE gsb0, 0x0 ;  /* 0x00008000000079c5 */ /* 0x000fe40000010000 */
[----:B------:R-:W-:Y:S05]  /*1740*/  @!P1 BRA `(.L_x_22) ;  /* 0x0000000400249947 */ /* 0x000fea0003800000 */
[----:B------:R-:W-:Y:S02]  /*1750*/  UIADD3 UR6, UR39, 0x1, URZ ;  /* 0x0000000127067890 */ /* 0x000fe4000fffe03f */
[----:B------:R-:W-:Y:S02]  /*1760*/  IMAD.U32 R3, RZ, RZ, UR39 ;  /* 0x00000027ff037e24 */ /* 0x000fe4000f8e00ff */
[----:B------:R-:W-:-:S04]  /*1770*/  UISETP.NE.AND UP0, UPT, UR6, 0x4, UPT ;  /* 0x000000040600788c */ /* 0x000fc8000bf05270 */
[----:B------:R-:W-:Y:S02]  /*1780*/  USEL UR7, URZ, 0x1, UP0 ;  /* 0x000000013f077887 */ /* 0x000fe40008000000 */
[----:B------:R-:W-:Y:S02]  /*1790*/  USEL UR6, UR6, URZ, UP0 ;  /* 0x0000003f06067287 */ /* 0x000fe40008000000 */
[----:B------:R-:W-:-:S06]  /*17a0*/  ULOP3.LUT UR7, UR38, UR7, URZ, 0x3c, !UPT ;  /* 0x0000000726077292 */ /* 0x000fcc000f8e3c3f */
[----:B------:R-:W-:-:S07]  /*17b0*/  IMAD.U32 R7, RZ, RZ, UR7 ;  /* 0x00000007ff077e24 */ /* 0x000fce000f8e00ff */
.L_x_29:
[----:B------:R-:W-:Y:S05]  /*17c0*/  @!P0 BRA `(.L_x_23) ;  /* 0x0000000000048947 */ /* 0x000fea0003800000 */
[----:B------:R-:W-:Y:S01]  /*17d0*/  BPT.TRAP 0x1 ;  /* 0x000000040000795c */ /* 0x000fe20000300000 */
.L_x_23:
[----:B------:R-:W2:Y:S01]  /*17e0*/  S2UR UR8, SR_CgaCtaId ;  /* 0x00000000000879c3 */ /* 0x000ea20000008800 */
[----:B------:R-:W-:Y:S01]  /*17f0*/  UMOV UR7, 0x400 ;  /* 0x0000040000077882 */ /* 0x000fe20000000000 */
[----:B01----:R-:W-:Y:S01]  /*1800*/  IMAD.U32 R5, RZ, RZ, UR6 ;  /* 0x00000006ff057e24 */ /* 0x003fe2000f8e00ff */
[----:B------:R-:W-:Y:S01]  /*1810*/  SHF.L.U32 R4, R7, 0x1f, RZ ;  /* 0x0000001f07047819 */ /* 0x000fe200000006ff */
[----:B--2---:R-:W-:-:S06]  /*1820*/  ULEA UR7, UR8, UR7, 0x18 ;  /* 0x0000000708077291 */ /* 0x004fcc000f8ec03f */
[----:B------:R-:W-:-:S04]  /*1830*/  IMAD.U32 R6, RZ, RZ, UR7 ;  /* 0x00000007ff067e24 */ /* 0x000fc8000f8e00ff */
[----:B------:R-:W-:-:S04]  /*1840*/  IMAD R5, R5, 0x8, R6 ;  /* 0x0000000805057824 */ /* 0x000fc800078e0206 */
[----:B------:R0:W1:Y:S01]  /*1850*/  SYNCS.PHASECHK.TRANS64.TRYWAIT P1, [R5+URZ], R4 ;  /* 0x00000004050075a7 */ /* 0x000062000802017f */
[----:B------:R-:W-:Y:S05]  /*1860*/  @!P0 BRA `(.L_x_24) ;  /* 0x0000000000048947 */ /* 0x000fea0003800000 */
[----:B------:R-:W-:Y:S01]  /*1870*/  BPT.TRAP 0x1 ;  /* 0x000000040000795c */ /* 0x000fe20000300000 */
.L_x_24:
[----:B-1----:R-:W-:Y:S05]  /*1880*/  @P1 BRA `(.L_x_25) ;  /* 0x0000000000081947 */ /* 0x002fea0003800000 */
[----:B------:R-:W1:Y:S02]  /*1890*/  SYNCS.PHASECHK.TRANS64.TRYWAIT P1, [R5+URZ], R4 ;  /* 0x00000004050075a7 */ /* 0x000e64000802017f */
[----:B-1----:R-:W-:Y:S05]  /*18a0*/  @!P1 BRA `(.L_x_26) ;  /* 0x0000004400789947 */ /* 0x002fea0003800000 */
.L_x_25:
[----:B------:R-:W-:Y:S01]  /*18b0*/  ULEA UR7, UR6, UR4, 0xa ;  /* 0x0000000406077291 */ /* 0x000fe2000f8e503f */
[----:B------:R-:W-:Y:S01]  /*18c0*/  WARPGROUP.ARRIVE ;  /* 0x00000000000079c5 */ /* 0x000fe20000000000 */
[----:B------:R-:W-:Y:S01]  /*18d0*/  ULEA UR12, UR6, UR5, 0x9 ;  /* 0x00000005060c7291 */ /* 0x000fe2000f8e483f */
[----:B------:R-:W-:Y:S01]  /*18e0*/  UMOV UR9, 0x40000040 ;  /* 0x4000004000097882 */ /* 0x000fe20000000000 */
[----:B------:R-:W-:-:S03]  /*18f0*/  UMOV UR11, 0x40000040 ;  /* 0x40000040000b7882 */ /* 0x000fc60000000000 */
[----:B------:R-:W-:Y:S02]  /*1900*/  UMOV UR8, UR7 ;  /* 0x0000000700087c82 */ /* 0x000fe40008000000 */
[----:B------:R-:W-:Y:S02]  /*1910*/  UMOV UR10, UR12 ;  /* 0x0000000c000a7c82 */ /* 0x000fe40008000000 */
[----:B------:R-:W-:Y:S01]  /*1920*/  HGMMA.64x64x16.F32.BF16 R24, gdesc[UR8], R24, gsb0 ;  /* 0x00e00000081879f0 */ /* 0x000fe20008001818 */
        /* <DEDUP_REMOVED lines=23> */
[----:B------:R-:W-:Y:S01]  /*1aa0*/  BPT.TRAP 0x1 ;  /* 0x000000040000795c */ /* 0x000fe20000300000 */
.L_x_27:
[----:B------:R-:W-:-:S13]  /*1ab0*/  ISETP.NE.AND P1, PT, R58, RZ, PT ;  /* 0x000000ff3a00720c */ /* 0x000fda0003f25270 */
[----:B01----:R-:W-:-:S04]  /*1ac0*/  @P1 IMAD R4, R3, 0x8, R6 ;  /* 0x0000000803041824 */ /* 0x003fc800078e0206 */
[----:B------:R-:W-:-:S05]  /*1ad0*/  @P1 VIADD R5, R4, 0x20 ;  /* 0x0000002004051836 */ /* 0x000fca0000000000 */
[----:B------:R-:W-:-:S04]  /*1ae0*/  @P1 PRMT R5, R22, 0x654, R5 ;  /* 0x0000065416051816 */ /* 0x000fc80000000005 */
[----:B------:R0:W-:Y:S01]  /*1af0*/  @P1 SYNCS.ARRIVE.TRANS64.RED.A1T0 RZ, [R5+URZ], RZ ;  /* 0x000000ff05ff19a7 */ /* 0x0001e2000810043f */
[----:B------:R-:W-:-:S13]  /*1b00*/  ISETP.GT.U32.AND P1, PT, R19, 0x1, PT ;  /* 0x000000011300780c */ /* 0x000fda0003f24070 */
[----:B0-----:R-:W-:Y:S05]  /*1b10*/  @P1 BRA `(.L_x_28) ;  /* 0x0000000000041947 */ /* 0x001fea0003800000 */
[----:B------:R-:W-:Y:S01]  /*1b20*/  BPT.TRAP 0x1 ;  /* 0x000000040000795c */ /* 0x000fe20000300000 */
.L_x_28:
[----:B------:R-:W-:Y:S01]  /*1b30*/  UIADD3 UR6, UR6, 0x1, URZ ;  /* 0x0000000106067890 */ /* 0x000fe2000fffe03f */
[C---:B------:R-:W-:Y:S01]  /*1b40*/  ISETP.GT.AND P2, PT, R0.reuse, 0x1, PT ;  /* 0x000000010000780c */ /* 0x040fe20003f44270 */
[----:B------:R-:W-:Y:S02]  /*1b50*/  VIADD R3, R3, 0x1 ;  /* 0x0000000103037836 */ /* 0x000fe40000000000 */
[----:B------:R-:W-:Y:S01]  /*1b60*/  UISETP.NE.AND UP0, UPT, UR6, 0x4, UPT ;  /* 0x000000040600788c */ /* 0x000fe2000bf05270 */
[----:B------:R-:W-:Y:S02]  /*1b70*/  VIADD R0, R0, 0xffffffff ;  /* 0xffffffff00007836 */ /* 0x000fe40000000000 */
[C---:B------:R-:W-:Y:S01]  /*1b80*/  ISETP.NE.AND P1, PT, R3.reuse, 0x4, PT ;  /* 0x000000040300780c */ /* 0x040fe20003f25270 */
[----:B------:R-:W-:Y:S02]  /*1b90*/  USEL UR7, URZ, 0x1, UP0 ;  /* 0x000000013f077887 */ /* 0x000fe40008000000 */
[----:B------:R-:W-:Y:S01]  /*1ba0*/  USEL UR6, UR6, URZ, UP0 ;  /* 0x0000003f06067287 */ /* 0x000fe20008000000 */
[----:B------:R-:W-:-:S03]  /*1bb0*/  SEL R3, R3, RZ, P1 ;  /* 0x000000ff03037207 */ /* 0x000fc60000800000 */
[----:B------:R-:W-:Y:S01]  /*1bc0*/  LOP3.LUT R7, R7, UR7, RZ, 0x3c, !PT ;  /* 0x0000000707077c12 */ /* 0x000fe2000f8e3cff */
[----:B------:R-:W-:Y:S07]  /*1bd0*/  @P2 BRA `(.L_x_29) ;  /* 0xfffffff800f82947 */ /* 0x000fee000383ffff */
.L_x_22:
[----:B------:R-:W2:Y:S02]  /*1be0*/  LDC R0, c[0x0][0x28c] ;  /* 0x0000a300ff007b82 */ /* 0x000ea40000000800 */
[----:B--2---:R-:W-:-:S13]  /*1bf0*/  ISETP.GE.AND P1, PT, R0, 0x1, PT ;  /* 0x000000010000780c */ /* 0x004fda0003f26270 */
[----:B------:R-:W-:Y:S05]  /*1c00*/  @!P1 BRA `(.L_x_30) ;  /* 0x0000000000409947 */ /* 0x000fea0003800000 */
[----:B------:R-:W-:Y:S05]  /*1c10*/  @!P0 BRA `(.L_x_31) ;  /* 0x0000000000048947 */ /* 0x000fea0003800000 */
[----:B------:R-:W-:Y:S01]  /*1c20*/  BPT.TRAP 0x1 ;  /* 0x000000040000795c */ /* 0x000fe20000300000 */
.L_x_31:
[----:B------:R-:W-:Y:S01]  /*1c30*/  ISETP.NE.AND P0, PT, R58, RZ, PT ;  /* 0x000000ff3a00720c */ /* 0x000fe20003f05270 */
[----:B------:R-:W-:-:S12]  /*1c40*/  UISETP.LT.AND UP1, UPT, UR40, 0x1, UPT ;  /* 0x000000012800788c */ /* 0x000fd8000bf21270 */
[----:B------:R-:W-:-:S05]  /*1c50*/  VOTEU.ANY UP0, P0 ;  /* 0x00000000003f7886 */ /* 0x000fca0000000100 */
[----:B------:R-:W-:-:S04]  /*1c60*/  @UP0 USEL UR4, UR40, 0x1, UP1 ;  /* 0x0000000128040887 */ /* 0x000fc80008800000 */
[----:B------:R-:W-:-:S06]  /*1c70*/  @UP0 UIADD3 UR4, UR39, UR40, -UR4 ;  /* 0x0000002827040290 */ /* 0x000fcc000fffe804 */
[----:B------:R-:W-:-:S04]  /*1c80*/  IMAD.U32 R0, RZ, RZ, UR4 ;  /* 0x00000004ff007e24 */ /* 0x000fc8000f8e00ff */
[----:B------:R-:W-:-:S05]  /*1c90*/  @P0 IMAD.SHL.U32 R0, R0, 0x8, RZ ;  /* 0x0000000800000824 */ /* 0x000fca00078e00ff */
[----:B------:R-:W-:-:S04]  /*1ca0*/  @P0 LOP3.LUT R0, R0, 0x18, RZ, 0xc0, !PT ;  /* 0x0000001800000812 */ /* 0x000fc800078ec0ff */
[----:B------:R-:W-:-:S04]  /*1cb0*/  @P0 IADD3 R3, R6, 0x20, R0 ;  /* 0x0000002006030810 */ /* 0x000fc80007ffe000 */
[----:B------:R-:W-:-:S04]  /*1cc0*/  @P0 PRMT R3, R22, 0x654, R3 ;  /* 0x0000065416030816 */ /* 0x000fc80000000003 */
[----:B------:R2:W-:Y:S01]  /*1cd0*/  @P0 SYNCS.ARRIVE.TRANS64.RED.A1T0 RZ, [R3+URZ], RZ ;  /* 0x000000ff03ff09a7 */ /* 0x0005e2000810043f */
[----:B------:R-:W-:-:S13]  /*1ce0*/  ISETP.GT.U32.AND P0, PT, R19, 0x1, PT ;  /* 0x000000011300780c */ /* 0x000fda0003f04070 */
[----:B--2---:R-:W-:Y:S05]  /*1cf0*/  @P0 BRA `(.L_x_30) ;  /* 0x0000000000040947 */ /* 0x004fea0003800000 */
[----:B------:R-:W-:Y:S01]  /*1d00*/  BPT.TRAP 0x1 ;  /* 0x000000040000795c */ /* 0x000fe20000300000 */
.L_x_30:
[----:B------:R-:W2:Y:S01]  /*1d10*/  LDC R6, c[0x0][0x288] ;  /* 0x0000a200ff067b82 */ /* 0x000ea20000000800 */
[--C-:B------:R-:W-:Y:S01]  /*1d20*/  SHF.R.U32.HI R0, RZ, 0x2, R18.reuse ;  /* 0x00000002ff007819 */ /* 0x100fe20000011612 */
[----:B------:R-:W-:Y:S01]  /*1d30*/  UIADD3 UR39, UR40, UR39, URZ ;  /* 0x0000002728277290 */ /* 0x000fe2000fffe03f */
[----:B01----:R-:W-:Y:S01]  /*1d40*/  SHF.R.U32.HI R5, RZ, 0x7, R18 ;  /* 0x00000007ff057819 */ /* 0x003fe20000011612 */
[----:B------:R-:W-:Y:S01]  /*1d50*/  IMAD.SHL.U32 R61, R61, 0x40, RZ ;  /* 0x000000403d3d7824 */ /* 0x000fe200078e00ff */
[----:B------:R-:W-:Y:S01]  /*1d60*/  LOP3.LUT R3, R0, 0x7, RZ, 0xc0, !PT ;  /* 0x0000000700037812 */ /* 0x000fe200078ec0ff */
[----:B------:R-:W-:Y:S01]  /*1d70*/  USHF.R.U32.HI UR4, URZ, 0x2, UR39 ;  /* 0x000000023f047899 */ /* 0x000fe20008011627 */
[----:B------:R-:W-:Y:S01]  /*1d80*/  LOP3.LUT R0, R5, 0x1, RZ, 0xc0, !PT ;  /* 0x0000000105007812 */ /* 0x000fe200078ec0ff */
[C---:B------:R-:W-:Y:S01]  /*1d90*/  IMAD.SHL.U32 R10, R18.reuse, 0x2, RZ ;  /* 0x00000002120a7824 */ /* 0x040fe200078e00ff */
[C---:B------:R-:W-:Y:S01]  /*1da0*/  LOP3.LUT R5, R18.reuse, 0x3, RZ, 0xc0, !PT ;  /* 0x0000000312057812 */ /* 0x040fe200078ec0ff */
[----:B------:R-:W-:Y:S01]  /*1db0*/  ULOP3.LUT UR4, UR4, 0x1, URZ, 0xc0, !UPT ;  /* 0x0000000104047892 */ /* 0x000fe2000f8ec03f */
[----:B------:R-:W-:Y:S01]  /*1dc0*/  LOP3.LUT R4, R18, 0x60, RZ, 0xc0, !PT ;  /* 0x0000006012047812 */ /* 0x000fe200078ec0ff */
[----:B------:R-:W-:Y:S01]  /*1dd0*/  ULDC UR8, c[0x0][0x284] ;  /* 0x0000a10000087ab9 */ /* 0x000fe20000000800 */
[----:B------:R-:W-:Y:S01]  /*1de0*/  IMAD.SHL.U32 R8, R0, 0x40, RZ ;  /* 0x0000004000087824 */ /* 0x000fe200078e00ff */
[----:B------:R-:W-:Y:S01]  /*1df0*/  UISETP.GT.U32.AND UP1, UPT, UR39, 0x3, UPT ;  /* 0x000000032700788c */ /* 0x000fe2000bf24070 */
[----:B------:R-:W-:Y:S01]  /*1e00*/  SHF.R.U32.HI R4, RZ, 0x1, R4 ;  /* 0x00000001ff047819 */ /* 0x000fe20000011604 */
[----:B------:R-:W-:Y:S01]  /*1e10*/  UISETP.NE.U32.AND UP0, UPT, UR4, 0x1, UPT ;  /* 0x000000010400788c */ /* 0x000fe2000bf05070 */
[----:B------:R-:W-:Y:S01]  /*1e20*/  SHF.R.S32.HI R15, RZ, 0x1f, R57 ;  /* 0x0000001fff0f7819 */ /* 0x000fe20000011439 */
[----:B------:R-:W-:Y:S01]  /*1e30*/  ULDC.64 UR6, c[0x0][0x5d0] ;  /* 0x0001740000067ab9 */ /* 0x000fe20000000a00 */
[--C-:B------:R-:W-:Y:S01]  /*1e40*/  IADD3 R7, RZ, -R4, -R3.reuse ;  /* 0x80000004ff077210 */ /* 0x100fe20007ffe803 */
[----:B------:R-:W-:Y:S01]  /*1e50*/  UISETP.LT.U32.AND UP1, UPT, UR40, 0x4, UP1 ;  /* 0x000000042800788c */ /* 0x000fe20008f21070 */
[----:B------:R-:W-:Y:S01]  /*1e60*/  LOP3.LUT R10, R61, 0x6, R10, 0xf8, !PT ;  /* 0x000000063d0a7812 */ /* 0x000fe200078ef80a */
[----:B------:R-:W-:Y:S01]  /*1e70*/  UISETP.GT.U32.AND UP0, UPT, UR40, 0x3, !UP0 ;  /* 0x000000032800788c */ /* 0x000fe2000c704070 */
[----:B------:R-:W-:Y:S01]  /*1e80*/  LOP3.LUT R3, R8, 0x40, R3, 0xe2, !PT ;  /* 0x0000004008037812 */ /* 0x000fe200078ee203 */
[----:B--2---:R-:W-:Y:S01]  /*1e90*/  IMAD R12, R5, -0x2, R6 ;  /* 0xfffffffe050c7824 */ /* 0x004fe200078e0206 */
[----:B------:R-:W-:Y:S01]  /*1ea0*/  ISETP.GE.AND P0, PT, R61, R6, PT ;  /* 0x000000063d00720c */ /* 0x000fe20003f06270 */
[C---:B------:R-:W-:Y:S01]  /*1eb0*/  IMAD.SHL.U32 R5, R60.reuse, 0x80, RZ ;  /* 0x000000803c057824 */ /* 0x040fe200078e00ff */
[----:B------:R-:W-:Y:S01]  /*1ec0*/  SHF.R.S32.HI R11, RZ, 0x1f, R10 ;  /* 0x0000001fff0b7819 */ /* 0x000fe2000001140a */
[----:B------:R-:W-:Y:S01]  /*1ed0*/  IMAD R6, R15, UR6, RZ ;  /* 0x000000060f067c24 */ /* 0x000fe2000f8e02ff */
[----:B------:R-:W-:Y:S01]  /*1ee0*/  USEL UR5, URZ, 0x1, !UP1 ;  /* 0x000000013f057887 */ /* 0x000fe2000c800000 */
[----:B------:R-:W-:Y:S01]  /*1ef0*/  IMAD.WIDE R8, R60, 0x80, RZ ;  /* 0x000000803c087825 */ /* 0x000fe200078e02ff */
[----:B------:R-:W-:Y:S01]  /*1f00*/  ISETP.GE.OR P0, PT, R5, UR8, P0 ;  /* 0x0000000805007c0c */ /* 0x000fe20008706670 */
[----:B------:R-:W-:-:S02]  /*1f10*/  USEL UR4, URZ, 0x1, !UP0 ;  /* 0x000000013f047887 */ /* 0x000fc4000c000000 */
[----:B------:R-:W-:Y:S01]  /*1f20*/  IMAD R0, R0, -0x40, R7 ;  /* 0xffffffc000007824 */ /* 0x000fe200078e0207 */
[----:B------:R-:W-:Y:S01]  /*1f30*/  LOP3.LUT R75, R8, R3, R4, 0xfe, !PT ;  /* 0x00000003084b7212 */ /* 0x000fe200078efe04 */
[C---:B------:R-:W-:Y:S01]  /*1f40*/  IMAD R13, R57.reuse, UR7, R6 ;  /* 0x00000007390d7c24 */ /* 0x040fe2000f8e0206 */
[----:B------:R-:W-:Y:S01]  /*1f50*/  ULOP3.LUT UR39, UR39, 0x3, URZ, 0xc0, !UPT ;  /* 0x0000000327277892 */ /* 0x000fe2000f8ec03f */
[----:B------:R-:W-:Y:S01]  /*1f60*/  IMAD.WIDE.U32 R6, R57, UR6, R10 ;  /* 0x0000000639067c25 */ /* 0x000fe2000f8e000a */
[----:B------:R-:W-:Y:S01]  /*1f70*/  ULOP3.LUT UR38, UR4, UR38, UR5, 0x96, !UPT ;  /* 0x0000002604267292 */ /* 0x000fe2000f8e9605 */
[----:B------:R-:W-:Y:S02]  /*1f80*/  IADD3 R3, -R5, UR8, R0 ;  /* 0x0000000805037c10 */ /* 0x000fe4000fffe100 */
[----:B------:R-:W-:Y:S02]  /*1f90*/  IMAD.IADD R7, R7, 0x1, R13 ;  /* 0x0000000107077824 */ /* 0x000fe400078e020d */
[----:B------:R-:W-:-:S02]  /*1fa0*/  IMAD.IADD R4, R12, 0x1, -R61 ;  /* 0x000000010c047824 */ /* 0x000fc400078e0a3d */
[----:B------:R-:W-:Y:S01]  /*1fb0*/  IMAD.MOV.U32 R0, RZ, RZ, -0x1 ;  /* 0xffffffffff007424 */ /* 0x000fe200078e00ff */
[----:B------:R-:W-:Y:S06]  /*1fc0*/  @P0 BRA `(.L_x_32) ;  /* 0x00000020008c0947 */ /* 0x000fec0003800000 */
[----:B------:R-:W0:Y:S01]  /*1fd0*/  LDC.64 R68, c[0x0][0x5c8] ;  /* 0x00017200ff447b82 */ /* 0x000e220000000a00 */
[----:B-----5:R-:W-:Y:S01]  /*1fe0*/  FSETP.NEU.AND P1, PT, R56, RZ, PT ;  /* 0x000000ff3800720b */ /* 0x020fe20003f2d000 */
[----:B------:R-:W-:Y:S01]  /*1ff0*/  BSSY B0, `(.L_x_32) ;  /* 0x0000220000007945 */ /* 0x000fe20003800000 */
[----:B------:R-:W-:-:S04]  /*2000*/  ISETP.GT.AND P0, PT, R4, RZ, PT ;  /* 0x000000ff0400720c */ /* 0x000fc80003f04270 */
[----:B------:R-:W-:Y:S01]  /*2010*/  ISETP.GT.AND P3, PT, R3, RZ, P0 ;  /* 0x000000ff0300720c */ /* 0x000fe20000764270 */
[-C--:B0-----:R-:W-:Y:S02]  /*2020*/  IMAD R12, R9, R68.reuse, RZ ;  /* 0x00000044090c7224 */ /* 0x081fe400078e02ff */
[----:B------:R-:W-:-:S04]  /*2030*/  IMAD.WIDE.U32 R60, R75, R68, R6 ;  /* 0x000000444b3c7225 */ /* 0x000fc800078e0006 */
[----:B------:R-:W-:-:S04]  /*2040*/  IMAD R5, R75, R69, R12 ;  /* 0x000000454b057224 */ /* 0x000fc800078e020c */
[----:B------:R-:W-:Y:S01]  /*2050*/  IMAD.IADD R77, R61, 0x1, R5 ;  /* 0x000000013d4d7824 */ /* 0x000fe200078e0205 */
[----:B------:R-:W-:Y:S06]  /*2060*/  @!P1 BRA `(.L_x_33) ;  /* 0x0000001400e89947 */ /* 0x000fec0003800000 */
[----:B------:R-:W0:Y:S01]  /*2070*/  LDC.64 R64, c[0x0][0x5b8] ;  /* 0x00016e00ff407b82 */ /* 0x000e220000000a00 */
[----:B------:R-:W-:-:S07]  /*2080*/  ULDC.64 UR4, c[0x0][0x5c0] ;  /* 0x0001700000047ab9 */ /* 0x000fce0000000a00 */
[----:B------:R-:W1:Y:S08]  /*2090*/  LDC.64 R70, c[0x0][0x5b0] ;  /* 0x00016c00ff467b82 */ /* 0x000e700000000a00 */
[----:B------:R-:W2:Y:S01]  /*20a0*/  LDC.64 R72, c[0x0][0x5a8] ;  /* 0x00016a00ff487b82 */ /* 0x000ea20000000a00 */
[-C--:B0-----:R-:W-:Y:S02]  /*20b0*/  IMAD R6, R15, R64.reuse, RZ ;  /* 0x000000400f067224 */ /* 0x081fe400078e02ff */
[----:B------:R-:W-:-:S04]  /*20c0*/  IMAD.WIDE.U32 R62, R57, R64, R10 ;  /* 0x00000040393e7225 */ /* 0x000fc800078e000a */
[----:B------:R-:W-:Y:S02]  /*20d0*/  IMAD R65, R57, R65, R6 ;  /* 0x0000004139417224 */ /* 0x000fe400078e0206 */
[-C--:B-1----:R-:W-:Y:S02]  /*20e0*/  IMAD R8, R9, R70.reuse, RZ ;  /* 0x0000004609087224 */ /* 0x082fe400078e02ff */
[----:B------:R-:W-:Y:S02]  /*20f0*/  IMAD.IADD R13, R63, 0x1, R65 ;  /* 0x000000013f0d7824 */ /* 0x000fe400078e0241 */
[----:B------:R-:W-:Y:S02]  /*2100*/  IMAD.MOV.U32 R12, RZ, RZ, R62 ;  /* 0x000000ffff0c7224 */ /* 0x000fe400078e003e */
[C---:B------:R-:W-:Y:S02]  /*2110*/  IMAD R67, R75.reuse, R71, R8 ;  /* 0x000000474b437224 */ /* 0x040fe400078e0208 */
[----:B------:R-:W-:-:S04]  /*2120*/  IMAD.WIDE.U32 R6, R75, R70, R12 ;  /* 0x000000464b067225 */ /* 0x000fc800078e000c */
[----:B------:R-:W-:Y:S01]  /*2130*/  IMAD.IADD R5, R7, 0x1, R67 ;  /* 0x0000000107057824 */ /* 0x000fe200078e0243 */
[----:B--2---:R-:W-:-:S04]  /*2140*/  LEA R14, P1, R6, R72, 0x1 ;  /* 0x00000048060e7211 */ /* 0x004fc800078208ff */
[----:B------:R-:W-:-:S05]  /*2150*/  LEA.HI.X R15, R6, R73, R5, 0x1, P1 ;  /* 0x00000049060f7211 */ /* 0x000fca00008f0c05 */
[----:B------:R0:W2:Y:S01]  /*2160*/  @P3 LDG.E.LTC128B.U16 R5, desc[UR36][R14.64] ;  /* 0x000000240e053981 */ /* 0x0000a2000c1e1520 */
[----:B------:R-:W-:Y:S01]  /*2170*/  LEA R8, P1, R60, UR4, 0x1 ;  /* 0x000000043c087c11 */ /* 0x000fe2000f8208ff */
[----:B------:R-:W-:Y:S01]  /*2180*/  IMAD.WIDE.U32 R6, R75, R70, R10 ;  /* 0x000000464b067225 */ /* 0x000fe200078e000a */
[----:B------:R-:W-:Y:S03]  /*2190*/  BSSY B1, `(.L_x_34) ;  /* 0x0000012000017945 */ /* 0x000fe60003800000 */
[----:B------:R-:W-:Y:S02]  /*21a0*/  IMAD.IADD R7, R67, 0x1, R7 ;  /* 0x0000000143077824 */ /* 0x000fe400078e0207 */
[----:B------:R-:W-:Y:S01]  /*21b0*/  IMAD.WIDE.U32 R20, R57, R64, R6 ;  /* 0x0000004039147225 */ /* 0x000fe200078e0006 */
[----:B0-----:R-:W-:-:S03]  /*21c0*/  SHF.L.U64.HI R15, R70, 0x3, R71 ;  /* 0x00000003460f7819 */ /* 0x001fc60000010247 */
[----:B------:R-:W-:Y:S01]  /*21d0*/  IMAD.IADD R7, R65, 0x1, R21 ;  /* 0x0000000141077824 */ /* 0x000fe200078e0215 */
[----:B------:R-:W-:Y:S01]  /*21e0*/  LEA R6, P4, R20, R72, 0x1 ;  /* 0x0000004814067211 */ /* 0x000fe200078808ff */
[----:B------:R-:W-:-:S03]  /*21f0*/  IMAD.SHL.U32 R14, R70, 0x8, RZ ;  /* 0x00000008460e7824 */ /* 0x000fc600078e00ff */
[----:B------:R-:W-:Y:S01]  /*2200*/  LEA.HI.X R7, R20, R73, R7, 0x1, P4 ;  /* 0x0000004914077211 */ /* 0x000fe200020f0c07 */
[----:B--2---:R-:W-:-:S04]  /*2210*/  IMAD.U32 R9, R5, 0x10000, RZ ;  /* 0x0001000005097824 */ /* 0x004fc800078e00ff */
[----:B------:R-:W-:-:S04]  /*2220*/  FMUL R9, R9, R56 ;  /* 0x0000003809097220 */ /* 0x000fc80000400000 */
[----:B------:R-:W-:Y:S01]  /*2230*/  FFMA R24, R24, R23, R9 ;  /* 0x0000001718187223 */ /* 0x000fe20000000009 */
[----:B------:R-:W-:Y:S02]  /*2240*/  LEA.HI.X R9, R60, UR5, R77, 0x1, P1 ;  /* 0x000000053c097c11 */ /* 0x000fe400088f0c4d */
[----:B------:R-:W-:Y:S02]  /*2250*/  ISETP.GT.AND P1, PT, R4, 0x1, PT ;  /* 0x000000010400780c */ /* 0x000fe40003f24270 */
[----:B------:R-:W-:Y:S02]  /*2260*/  F2FP.BF16.F32.PACK_AB R24, RZ, R24 ;  /* 0x00000018ff18723e */ /* 0x000fe400000010ff */
[----:B------:R-:W-:-:S03]  /*2270*/  ISETP.GT.AND P2, PT, R3, RZ, P1 ;  /* 0x000000ff0300720c */ /* 0x000fc60000f44270 */
[----:B------:R0:W-:Y:S10]  /*2280*/  @P3 STG.E.U16 desc[UR36][R8.64], R24 ;  /* 0x0000001808003986 */ /* 0x0001f4000c101524 */
[----:B------:R-:W-:Y:S05]  /*2290*/  @!P2 BRA `(.L_x_35) ;  /* 0x000000000004a947 */ /* 0x000fea0003800000 */
[----:B------:R1:W5:Y:S02]  /*22a0*/  LDG.E.LTC128B.U16 R5, desc[UR36][R6.64+0x2] ;  /* 0x0000022406057981 */ /* 0x000364000c1e1520 */
.L_x_35:
[----:B------:R-:W-:Y:S05]  /*22b0*/  BSYNC B1 ;  /* 0x0000000000017941 */ /* 0x000fea0003800000 */
.L_x_34:
[----:B-----5:R-:W-:Y:S01]  /*22c0*/  IMAD.U32 R61, R5, 0x10000, RZ ;  /* 0x00010000053d7824 */ /* 0x020fe200078e00ff */
[----:B------:R-:W-:Y:S01]  /*22d0*/  ISETP.GT.AND P0, PT, R3, 0x8, P0 ;  /* 0x000000080300780c */ /* 0x000fe20000704270 */
[----:B------:R-:W-:Y:S01]  /*22e0*/  IMAD.WIDE.U32 R20, R75, R70, R14 ;  /* 0x000000464b147225 */ /* 0x000fe200078e000e */
[----:B0-----:R-:W-:-:S03]  /*22f0*/  PRMT R24, R5, 0x7610, R24 ;  /* 0x0000761005187816 */ /* 0x001fc60000000018 */
[----:B------:R-:W-:Y:S01]  /*2300*/  FMUL R12, R61, R56 ;  /* 0x000000383d0c7220 */ /* 0x000fe20000400000 */
[----:B------:R-:W-:Y:S01]  /*2310*/  IMAD.IADD R67, R67, 0x1, R21 ;  /* 0x0000000143437824 */ /* 0x000fe200078e0215 */
[----:B------:R-:W-:Y:S02]  /*2320*/  IADD3 R62, P3, R62, R20, RZ ;  /* 0x000000143e3e7210 */ /* 0x000fe40007f7e0ff */
[----:B------:R-:W-:-:S03]  /*2330*/  FFMA R12, R25, R23, R12 ;  /* 0x00000017190c7223 */ /* 0x000fc6000000000c */
[----:B------:R-:W-:Y:S02]  /*2340*/  IMAD.X R13, R67, 0x1, R13, P3 ;  /* 0x00000001430d7824 */ /* 0x000fe400018e060d */
[----:B------:R-:W-:Y:S02]  /*2350*/  F2FP.BF16.F32.PACK_AB R12, RZ, R12 ;  /* 0x0000000cff0c723e */ /* 0x000fe400000010ff */
[----:B------:R-:W-:Y:S02]  /*2360*/  LEA R14, P3, R62, R72, 0x1 ;  /* 0x000000483e0e7211 */ /* 0x000fe400078608ff */
[----:B------:R-:W-:Y:S02]  /*2370*/  PRMT R21, R12, 0x7610, R21 ;  /* 0x000076100c157816 */ /* 0x000fe40000000015 */
[----:B------:R-:W-:-:S03]  /*2380*/  LEA.HI.X R15, R62, R73, R13, 0x1, P3 ;  /* 0x000000493e0f7211 */ /* 0x000fc600018f0c0d */
[----:B------:R0:W-:Y:S04]  /*2390*/  @P2 STG.E.U16 desc[UR36][R8.64+0x2], R21 ;  /* 0x0000021508002986 */ /* 0x0001e8000c101524 */
[----:B------:R-:W2:Y:S01]  /*23a0*/  @P0 LDG.E.LTC128B.U16 R24, desc[UR36][R14.64] ;  /* 0x000000240e180981 */ /* 0x000ea2000c1e1520 */
[----:B------:R-:W-:Y:S01]  /*23b0*/  IADD3 R20, P2, R10, R20, RZ ;  /* 0x000000140a147210 */ /* 0x000fe20007f5e0ff */
[----:B------:R-:W-:Y:S01]  /*23c0*/  BSSY B1, `(.L_x_36) ;  /* 0x0000011000017945 */ /* 0x000fe20003800000 */
[C---:B------:R-:W-:Y:S02]  /*23d0*/  SHF.L.U64.HI R13, R68.reuse, 0x4, R69 ;  /* 0x00000004440d7819 */ /* 0x040fe40000010245 */
[----:B------:R-:W-:Y:S01]  /*23e0*/  ISETP.GT.AND P1, PT, R3, 0x8, P1 ;  /* 0x000000080300780c */ /* 0x000fe20000f24270 */
[----:B0-----:R-:W-:Y:S01]  /*23f0*/  IMAD.X R21, R11, 0x1, R67, P2 ;  /* 0x000000010b157824 */ /* 0x001fe200010e0643 */
[----:B------:R-:W-:Y:S01]  /*2400*/  LEA R12, P2, R68, R8, 0x4 ;  /* 0x00000008440c7211 */ /* 0x000fe200078420ff */
[----:B------:R-:W-:-:S04]  /*2410*/  IMAD.WIDE.U32 R20, R57, R64, R20 ;  /* 0x0000004039147225 */ /* 0x000fc800078e0014 */
[----:B------:R-:W-:Y:S01]  /*2420*/  IMAD.X R13, R13, 0x1, R9, P2 ;  /* 0x000000010d0d7824 */ /* 0x000fe200010e0609 */
[----:B------:R-:W-:Y:S01]  /*2430*/  LEA R10, P3, R20, R72, 0x1 ;  /* 0x00000048140a7211 */ /* 0x000fe200078608ff */
[----:B------:R-:W-:-:S05]  /*2440*/  IMAD.IADD R11, R65, 0x1, R21 ;  /* 0x00000001410b7824 */ /* 0x000fca00078e0215 */
[----:B------:R-:W-:Y:S01]  /*2450*/  LEA.HI.X R11, R20, R73, R11, 0x1, P3 ;  /* 0x00000049140b7211 */ /* 0x000fe200018f0c0b */
[----:B--2---:R-:W-:-:S04]  /*2460*/  IMAD.U32 R5, R24, 0x10000, RZ ;  /* 0x0001000018057824 */ /* 0x004fc800078e00ff */
[----:B------:R-:W-:-:S04]  /*2470*/  FMUL R5, R5, R56 ;  /* 0x0000003805057220 */ /* 0x000fc80000400000 */
[----:B------:R-:W-:-:S05]  /*2480*/  FFMA R5, R26, R23, R5 ;  /* 0x000000171a057223 */ /* 0x000fca0000000005 */
[----:B------:R-:W-:-:S05]  /*2490*/  F2FP.BF16.F32.PACK_AB R5, RZ, R5 ;  /* 0x00000005ff05723e */ /* 0x000fca00000010ff */
[----:B------:R0:W-:Y:S01]  /*24a0*/  @P0 STG.E.U16 desc[UR36][R12.64], R5 ;  /* 0x000000050c000986 */ /* 0x0001e2000c101524 */
[----:B------:R-:W-:Y:S05]  /*24b0*/  @!P1 BRA `(.L_x_37) ;  /* 0x0000000000049947 */ /* 0x000fea0003800000 */
[----:B------:R2:W5:Y:S02]  /*24c0*/  LDG.E.LTC128B.U16 R24, desc[UR36][R10.64+0x2] ;  /* 0x000002240a187981 */ /* 0x000564000c1e1520 */
.L_x_37:
[----:B------:R-:W-:Y:S05]  /*24d0*/  BSYNC B1 ;  /* 0x0000000000017941 */ /* 0x000fea0003800000 */
.L_x_36:
[----:B0----5:R-:W-:Y:S01]  /*24e0*/  IMAD.U32 R5, R24, 0x10000, RZ ;  /* 0x0001000018057824 */ /* 0x021fe200078e00ff */
[----:B------:R-:W-:Y:S01]  /*24f0*/  ISETP.GT.AND P0, PT, R4, 0x8, PT ;  /* 0x000000080400780c */ /* 0x000fe20003f04270 */
[----:B------:R-:W-:Y:S02]  /*2500*/  BSSY B1, `(.L_x_38) ;  /* 0x0000008000017945 */ /* 0x000fe40003800000 */
[----:B------:R-:W-:Y:S01]  /*2510*/  FMUL R14, R5, R56 ;  /* 0x00000038050e7220 */ /* 0x000fe20000400000 */
[----:B------:R-:W-:-:S03]  /*2520*/  ISETP.GT.AND P2, PT, R3, RZ, P0 ;  /* 0x000000ff0300720c */ /* 0x000fc60000744270 */
[----:B------:R-:W-:-:S05]  /*2530*/  FFMA R14, R27, R23, R14 ;  /* 0x000000171b0e7223 */ /* 0x000fca000000000e */
[----:B------:R-:W-:-:S05]  /*2540*/  F2FP.BF16.F32.PACK_AB R14, RZ, R14 ;  /* 0x0000000eff0e723e */ /* 0x000fca00000010ff */
[----:B------:R0:W-:Y:S01]  /*2550*/  @P1 STG.E.U16 desc[UR36][R12.64+0x2], R14 ;  /* 0x0000020e0c001986 */ /* 0x0001e2000c101524 */
[----:B------:R-:W-:Y:S05]  /*2560*/  @!P2 BRA `(.L_x_39) ;  /* 0x000000000004a947 */ /* 0x000fea0003800000 */
[----:B------:R3:W5:Y:S02]  /*2570*/  LDG.E.LTC128B.U16 R24, desc[UR36][R6.64+0x10] ;  /* 0x0000102406187981 */ /* 0x000764000c1e1520 */
.L_x_39:
[----:B------:R-:W-:Y:S05]  /*2580*/  BSYNC B1 ;  /* 0x0000000000017941 */ /* 0x000fea0003800000 */
.L_x_38:
[----:B-----5:R-:W-:Y:S01]  /*2590*/  IMAD.U32 R5, R24, 0x10000, RZ ;  /* 0x0001000018057824 */ /* 0x020fe200078e00ff */
        /* <DEDUP_REMOVED lines=9> */
.L_x_41:
[----:B------:R-:W-:Y:S05]  /*2630*/  BSYNC B1 ;  /* 0x0000000000017941 */ /* 0x000fea0003800000 */
.L_x_40:
[----:B----45:R-:W-:Y:S01]  /*2640*/  IMAD.U32 R5, R24, 0x10000, RZ ;  /* 0x0001000018057824 */ /* 0x030fe200078e00ff */
[----:B------:R-:W-:Y:S01]  /*2650*/  ISETP.GT.AND P0, PT, R3, 0x8, P0 ;  /* 0x000000080300780c */ /* 0x000fe20000704270 */
[----:B------:R-:W-:Y:S02]  /*2660*/  BSSY B1, `(.L_x_42) ;  /* 0x0000007000017945 */ /* 0x000fe40003800000 */
[----:B0-----:R-:W-:-:S04]  /*2670*/  FMUL R14, R5, R56 ;  /* 0x00000038050e7220 */ /* 0x001fc80000400000 */
[----:B------:R-:W-:-:S05]  /*2680*/  FFMA R14, R29, R23, R14 ;  /* 0x000000171d0e7223 */ /* 0x000fca000000000e */
[----:B------:R-:W-:-:S05]  /*2690*/  F2FP.BF16.F32.PACK_AB R14, RZ, R14 ;  /* 0x0000000eff0e723e */ /* 0x000fca00000010ff */
[----:B------:R0:W-:Y:S01]  /*26a0*/  @P3 STG.E.U16 desc[UR36][R8.64+0x12], R14 ;  /* 0x0000120e08003986 */ /* 0x0001e2000c101524 */
[----:B------:R-:W-:Y:S05]  /*26b0*/  @!P0 BRA `(.L_x_43) ;  /* 0x0000000000048947 */ /* 0x000fea0003800000 */
[----:B------:R4:W5:Y:S02]  /*26c0*/  LDG.E.LTC128B.U16 R24, desc[UR36][R10.64+0x10] ;  /* 0x000010240a187981 */ /* 0x000964000c1e1520 */
.L_x_43:
[----:B------:R-:W-:Y:S05]  /*26d0*/  BSYNC B1 ;  /* 0x0000000000017941 */ /* 0x000fea0003800000 */
.L_x_42:
[----:B-----5:R-:W-:Y:S01]  /*26e0*/  IMAD.U32 R5, R24, 0x10000, RZ ;  /* 0x0001000018057824 */ /* 0x020fe200078e00ff */
[----:B------:R-:W-:Y:S01]  /*26f0*/  ISETP.GT.AND P1, PT, R3, 0x8, P1 ;  /* 0x000000080300780c */ /* 0x000fe20000f24270 */
[----:B------:R-:W-:Y:S02]  /*2700*/  BSSY B1, `(.L_x_44) ;  /* 0x0000007000017945 */ /* 0x000fe40003800000 */
[----:B------:R-:W-:-:S04]  /*2710*/  FMUL R5, R5, R56 ;  /* 0x0000003805057220 */ /* 0x000fc80000400000 */
[----:B------:R-:W-:-:S05]  /*2720*/  FFMA R5, R30, R23, R5 ;  /* 0x000000171e057223 */ /* 0x000fca0000000005 */
[----:B------:R-:W-:-:S05]  /*2730*/  F2FP.BF16.F32.PACK_AB R5, RZ, R5 ;  /* 0x00000005ff05723e */ /* 0x000fca00000010ff */
[----:B------:R0:W-:Y:S01]  /*2740*/  @P0 STG.E.U16 desc[UR36][R12.64+0x10], R5 ;  /* 0x000010050c000986 */ /* 0x0001e2000c101524 */
[----:B------:R-:W-:Y:S05]  /*2750*/  @!P1 BRA `(.L_x_45) ;  /* 0x0000000000049947 */ /* 0x000fea0003800000 */
[----:B------:R0:W5:Y:S02]  /*2760*/  LDG.E.LTC128B.U16 R24, desc[UR36][R10.64+0x12] ;  /* 0x000012240a187981 */ /* 0x000164000c1e1520 */
.L_x_45:
[----:B------:R-:W-:Y:S05]  /*2770*/  BSYNC B1 ;  /* 0x0000000000017941 */ /* 0x000fea0003800000 */
.L_x_44:
        /* <DEDUP_REMOVED lines=10> */
.L_x_47:
[----:B------:R-:W-:Y:S05]  /*2820*/  BSYNC B1 ;  /* 0x0000000000017941 */ /* 0x000fea0003800000 */
.L_x_46:
        /* <DEDUP_REMOVED lines=10> */
.L_x_49:
[----:B------:R-:W-:Y:S05]  /*28d0*/  BSYNC B1 ;  /* 0x0000000000017941 */ /* 0x000fea0003800000 */
.L_x_48:
[----:B0----5:R-:W-:Y:S01]  /*28e0*/  IMAD.U32 R5, R24, 0x10000, RZ ;  /* 0x0001000018057824 */ /* 0x021fe200078e00ff */
        /* <DEDUP_REMOVED lines=8> */
.L_x_51:
[----:B------:R-:W-:Y:S05]  /*2970*/  BSYNC B1 ;  /* 0x0000000000017941 */ /* 0x000fea0003800000 */
.L_x_50:
        /* <DEDUP_REMOVED lines=9> */
.L_x_53:
[----:B------:R-:W-:Y:S05]  /*2a10*/  BSYNC B1 ;  /* 0x0000000000017941 */ /* 0x000fea0003800000 */
.L_x_52:
        /* <DEDUP_REMOVED lines=10> */
.L_x_55:
[----:B------:R-:W-:Y:S05]  /*2ac0*/  BSYNC B1 ;  /* 0x0000000000017941 */ /* 0x000fea0003800000 */
.L_x_54:
        /* <DEDUP_REMOVED lines=10> */
.L_x_57:
[----:B------:R-:W-:Y:S05]  /*2b70*/  BSYNC B1 ;  /* 0x0000000000017941 */ /* 0x000fea0003800000 */
.L_x_56:
        /* <DEDUP_REMOVED lines=9> */
.L_x_59:
[----:B------:R-:W-:Y:S05]  /*2c10*/  BSYNC B1 ;  /* 0x0000000000017941 */ /* 0x000fea0003800000 */
.L_x_58:
        /* <DEDUP_REMOVED lines=9> */
.L_x_61:
[----:B------:R-:W-:Y:S05]  /*2cb0*/  BSYNC B1 ;  /* 0x0000000000017941 */ /* 0x000fea0003800000 */
.L_x_60:
        /* <DEDUP_REMOVED lines=10> */
.L_x_63:
[----:B------:R-:W-:Y:S05]  /*2d60*/  BSYNC B1 ;  /* 0x0000000000017941 */ /* 0x000fea0003800000 */
.L_x_62:
        /* <DEDUP_REMOVED lines=10> */
.L_x_65:
[----:B------:R-:W-:Y:S05]  /*2e10*/  BSYNC B1 ;  /* 0x0000000000017941 */ /* 0x000fea0003800000 */
.L_x_64:
        /* <DEDUP_REMOVED lines=9> */
.L_x_67:
[----:B------:R-:W-:Y:S05]  /*2eb0*/  BSYNC B1 ;  /* 0x0000000000017941 */ /* 0x000fea0003800000 */
.L_x_66:
        /* <DEDUP_REMOVED lines=9> */
.L_x_69:
[----:B------:R-:W-:Y:S05]  /*2f50*/  BSYNC B1 ;  /* 0x0000000000017941 */ /* 0x000fea0003800000 */
.L_x_68:
        /* <DEDUP_REMOVED lines=10> */
.L_x_71:
[----:B------:R-:W-:Y:S05]  /*3000*/  BSYNC B1 ;  /* 0x0000000000017941 */ /* 0x000fea0003800000 */
.L_x_70:
        /* <DEDUP_REMOVED lines=10> */
.L_x_73:
[----:B------:R-:W-:Y:S05]  /*30b0*/  BSYNC B1 ;  /* 0x0000000000017941 */ /* 0x000fea0003800000 */
.L_x_72:
        /* <DEDUP_REMOVED lines=9> */
.L_x_75:
[----:B------:R-:W-:Y:S05]  /*3150*/  BSYNC B1 ;  /* 0x0000000000017941 */ /* 0x000fea0003800000 */
.L_x_74:
        /* <DEDUP_REMOVED lines=9> */
.L_x_77:
[----:B------:R-:W-:Y:S05]  /*31f0*/  BSYNC B1 ;  /* 0x0000000000017941 */ /* 0x000fea0003800000 */
.L_x_76:
        /* <DEDUP_REMOVED lines=10> */
.L_x_79:
[----:B------:R-:W-:Y:S05]  /*32a0*/  BSYNC B1 ;  /* 0x0000000000017941 */ /* 0x000fea0003800000 */
.L_x_78:
        /* <DEDUP_REMOVED lines=10> */
.L_x_81:
[----:B------:R-:W-:Y:S05]  /*3350*/  BSYNC B1 ;  /* 0x0000000000017941 */ /* 0x000fea0003800000 */
.L_x_80:
        /* <DEDUP_REMOVED lines=9> */
.L_x_83:
[----:B------:R-:W-:Y:S05]  /*33f0*/  BSYNC B1 ;  /* 0x0000000000017941 */ /* 0x000fea0003800000 */
.L_x_82:
        /* <DEDUP_REMOVED lines=9> */
.L_x_85:
[----:B------:R-:W-:Y:S05]  /*3490*/  BSYNC B1 ;  /* 0x0000000000017941 */ /* 0x000fea0003800000 */
.L_x_84:
        /* <DEDUP_REMOVED lines=10> */
.L_x_87:
[----:B------:R-:W-:Y:S05]  /*3540*/  BSYNC B1 ;  /* 0x0000000000017941 */ /* 0x000fea0003800000 */
.L_x_86:
[----:B-----5:R-:W-:Y:S01]  /*3550*/  IMAD.U32 R5, R24, 0x10000, RZ ;  /* 0x0001000018057824 */ /* 0x020fe200078e00ff */
[----:B------:R-:W-:Y:S01]  /*3560*/  ISETP.GT.AND P1, PT, R4, 0x39, PT ;  /* 0x000000390400780c */ /* 0x000fe20003f24270 */
[----:B------:R-:W-:Y:S01]  /*3570*/  @P2 IMAD.MOV.U32 R4, RZ, RZ, R8 ;  /* 0x000000ffff042224 */ /* 0x000fe200078e0008 */
[----:B------:R-:W-:Y:S01]  /*3580*/  BSSY B1, `(.L_x_88) ;  /* 0x000000a000017945 */ /* 0x000fe20003800000 */
[----:B------:R-:W-:Y:S01]  /*3590*/  FMUL R5, R5, R56 ;  /* 0x0000003805057220 */ /* 0x000fe20000400000 */
[----:B------:R-:W-:-:S03]  /*35a0*/  ISETP.GT.AND P3, PT, R3, RZ, P1 ;  /* 0x000000ff0300720c */ /* 0x000fc60000f64270 */
[----:B------:R-:W-:-:S05]  /*35b0*/  FFMA R5, R52, R23, R5 ;  /* 0x0000001734057223 */ /* 0x000fca0000000005 */
[----:B------:R-:W-:-:S04]  /*35c0*/  F2FP.BF16.F32.PACK_AB R5, RZ, R5 ;  /* 0x00000005ff05723e */ /* 0x000fc800000010ff */
[----:B0-----:R-:W-:Y:S01]  /*35d0*/  PRMT R14, R5, 0x7610, R14 ;  /* 0x00007610050e7816 */ /* 0x001fe2000000000e */
[----:B------:R-:W-:-:S05]  /*35e0*/  @P2 IMAD.MOV.U32 R5, RZ, RZ, R9 ;  /* 0x000000ffff052224 */ /* 0x000fca00078e0009 */
[----:B------:R0:W-:Y:S01]  /*35f0*/  @P2 STG.E.U16 desc[UR36][R4.64+0x70], R14 ;  /* 0x0000700e04002986 */ /* 0x0001e2000c101524 */
[----:B------:R-:W-:Y:S05]  /*3600*/  @!P3 BRA `(.L_x_89) ;  /* 0x000000000004b947 */ /* 0x000fea0003800000 */
[----:B------:R0:W5:Y:S02]  /*3610*/  LDG.E.LTC128B.U16 R24, desc[UR36][R6.64+0x72] ;  /* 0x0000722406187981 */ /* 0x000164000c1e1520 */
.L_x_89:
[----:B------:R-:W-:Y:S05]  /*3620*/  BSYNC B1 ;  /* 0x0000000000017941 */ /* 0x000fea0003800000 */
.L_x_88:
        /* <DEDUP_REMOVED lines=9> */
.L_x_91:
[----:B------:R-:W-:Y:S05]  /*36c0*/  BSYNC B1 ;  /* 0x0000000000017941 */ /* 0x000fea0003800000 */
.L_x_90:
[----:B-----5:R-:W-:Y:S01]  /*36d0*/  IMAD.U32 R5, R24, 0x10000, RZ ;  /* 0x0001000018057824 */ /* 0x020fe200078e00ff */
[----:B------:R-:W-:Y:S01]  /*36e0*/  ISETP.GT.AND P1, PT, R3, 0x8, P1 ;  /* 0x000000080300780c */ /* 0x000fe20000f24270 */
[----:B0-----:R-:W-:Y:S01]  /*36f0*/  @P0 IMAD.MOV.U32 R4, RZ, RZ, R12 ;  /* 0x000000ffff040224 */ /* 0x001fe200078e000c */
[----:B------:R-:W-:Y:S01]  /*3700*/  BSSY B1, `(.L_x_92) ;  /* 0x0000009000017945 */ /* 0x000fe20003800000 */
[----:B------:R-:W-:-:S04]  /*3710*/  FMUL R5, R5, R56 ;  /* 0x0000003805057220 */ /* 0x000fc80000400000 */
[----:B------:R-:W-:-:S05]  /*3720*/  FFMA R5, R54, R23, R5 ;  /* 0x0000001736057223 */ /* 0x000fca0000000005 */
[----:B------:R-:W-:-:S04]  /*3730*/  F2FP.BF16.F32.PACK_AB R5, RZ, R5 ;  /* 0x00000005ff05723e */ /* 0x000fc800000010ff */
[----:B-1-3--:R-:W-:Y:S01]  /*3740*/  PRMT R6, R5, 0x7610, R6 ;  /* 0x0000761005067816 */ /* 0x00afe20000000006 */
[----:B------:R-:W-:-:S05]  /*3750*/  @P0 IMAD.MOV.U32 R5, RZ, RZ, R13 ;  /* 0x000000ffff050224 */ /* 0x000fca00078e000d */
[----:B------:R0:W-:Y:S01]  /*3760*/  @P0 STG.E.U16 desc[UR36][R4.64+0x70], R6 ;  /* 0x0000700604000986 */ /* 0x0001e2000c101524 */
[----:B------:R-:W-:Y:S05]  /*3770*/  @!P1 BRA `(.L_x_93) ;  /* 0x0000000000049947 */ /* 0x000fea0003800000 */
[----:B------:R1:W5:Y:S02]  /*3780*/  LDG.E.LTC128B.U16 R24, desc[UR36][R10.64+0x72] ;  /* 0x000072240a187981 */ /* 0x000364000c1e1520 */
.L_x_93:
[----:B------:R-:W-:Y:S05]  /*3790*/  BSYNC B1 ;  /* 0x0000000000017941 */ /* 0x000fea0003800000 */
.L_x_92:
[----:B------:R-:W-:Y:S05]  /*37a0*/  @!P1 BRA `(.L_x_94) ;  /* 0x0000000800909947 */ /* 0x000fea0003800000 */
[----:B-----5:R-:W-:-:S04]  /*37b0*/  IMAD.U32 R3, R24, 0x10000, RZ ;  /* 0x0001000018037824 */ /* 0x020fc800078e00ff */
[----:B0-----:R-:W-:-:S04]  /*37c0*/  FMUL R4, R3, R56 ;  /* 0x0000003803047220 */ /* 0x001fc80000400000 */
[----:B------:R-:W-:-:S05]  /*37d0*/  FFMA R4, R55, R23, R4 ;  /* 0x0000001737047223 */ /* 0x000fca0000000004 */
[----:B------:R-:W-:-:S05]  /*37e0*/  F2FP.BF16.F32.PACK_AB R4, RZ, R4 ;  /* 0x00000004ff04723e */ /* 0x000fca00000010ff */
[----:B------:R3:W-:Y:S01]  /*37f0*/  STG.E.U16 desc[UR36][R12.64+0x72], R4 ;  /* 0x000072040c007986 */ /* 0x0007e2000c101524 */
[----:B------:R-:W-:Y:S05]  /*3800*/  BRA `(.L_x_94) ;  /* 0x0000000800787947 */ /* 0x000fea0003800000 */
.L_x_33:
[----:B------:R-:W-:Y:S01]  /*3810*/  ISETP.GT.AND P2, PT, R4, 0x1, PT ;  /* 0x000000010400780c */ /* 0x000fe20003f44270 */
[----:B------:R-:W-:Y:S01]  /*3820*/  ULDC.64 UR4, c[0x0][0x5c0] ;  /* 0x0001700000047ab9 */ /* 0x000fe20000000a00 */
[-C--:B------:R-:W-:Y:S01]  /*3830*/  FMUL R24, R24, R23.reuse ;  /* 0x0000001718187220 */ /* 0x080fe20000400000 */
[-C--:B------:R-:W-:Y:S01]  /*3840*/  FMUL R25, R25, R23.reuse ;  /* 0x0000001719197220 */ /* 0x080fe20000400000 */
[----:B------:R-:W-:Y:S01]  /*3850*/  ISETP.GT.AND P1, PT, R3, RZ, P2 ;  /* 0x000000ff0300720c */ /* 0x000fe20001724270 */
[-C--:B------:R-:W-:Y:S01]  /*3860*/  FMUL R26, R26, R23.reuse ;  /* 0x000000171a1a7220 */ /* 0x080fe20000400000 */
[----:B------:R-:W-:Y:S01]  /*3870*/  LEA R6, P4, R60, UR4, 0x1 ;  /* 0x000000043c067c11 */ /* 0x000fe2000f8808ff */
[-C--:B------:R-:W-:Y:S01]  /*3880*/  FMUL R27, R27, R23.reuse ;  /* 0x000000171b1b7220 */ /* 0x080fe20000400000 */
[----:B------:R-:W-:Y:S01]  /*3890*/  F2FP.BF16.F32.PACK_AB R24, RZ, R24 ;  /* 0x00000018ff18723e */ /* 0x000fe200000010ff */
[-C--:B------:R-:W-:Y:S01]  /*38a0*/  FMUL R28, R28, R23.reuse ;  /* 0x000000171c1c7220 */ /* 0x080fe20000400000 */
[----:B------:R-:W-:Y:S01]  /*38b0*/  LEA.HI.X R7, R60, UR5, R77, 0x1, P4 ;  /* 0x000000053c077c11 */ /* 0x000fe2000a0f0c4d */
[----:B------:R-:W-:Y:S01]  /*38c0*/  FMUL R29, R29, R23 ;  /* 0x000000171d1d7220 */ /* 0x000fe20000400000 */
[----:B------:R-:W-:Y:S01]  /*38d0*/  F2FP.BF16.F32.PACK_AB R25, RZ, R25 ;  /* 0x00000019ff19723e */ /* 0x000fe200000010ff */
[-C--:B------:R-:W-:Y:S01]  /*38e0*/  FMUL R30, R30, R23.reuse ;  /* 0x000000171e1e7220 */ /* 0x080fe20000400000 */
[----:B------:R-:W-:Y:S01]  /*38f0*/  ISETP.GT.AND P2, PT, R3, 0x8, P2 ;  /* 0x000000080300780c */ /* 0x000fe20001744270 */
[----:B------:R-:W-:Y:S01]  /*3900*/  @P3 STG.E.U16 desc[UR36][R6.64], R24 ;  /* 0x0000001806003986 */ /* 0x000fe2000c101524 */
[C---:B------:R-:W-:Y:S01]  /*3910*/  SHF.L.U64.HI R69, R68.reuse, 0x4, R69 ;  /* 0x0000000444457819 */ /* 0x040fe20000010245 */
[-C--:B------:R-:W-:Y:S01]  /*3920*/  FMUL R31, R31, R23.reuse ;  /* 0x000000171f1f7220 */ /* 0x080fe20000400000 */
[----:B------:R-:W-:Y:S01]  /*3930*/  LEA R8, P3, R68, R6, 0x4 ;  /* 0x0000000644087211 */ /* 0x000fe200078620ff */
[----:B------:R-:W-:Y:S01]  /*3940*/  @P1 STG.E.U16 desc[UR36][R6.64+0x2], R25 ;  /* 0x0000021906001986 */ /* 0x000fe2000c101524 */
[----:B------:R-:W-:Y:S01]  /*3950*/  ISETP.GT.AND P1, PT, R3, 0x8, P0 ;  /* 0x000000080300780c */ /* 0x000fe20000724270 */
[----:B------:R-:W-:Y:S01]  /*3960*/  FMUL R32, R32, R23 ;  /* 0x0000001720207220 */ /* 0x000fe20000400000 */
[----:B------:R-:W-:Y:S01]  /*3970*/  F2FP.BF16.F32.PACK_AB R26, RZ, R26 ;  /* 0x0000001aff1a723e */ /* 0x000fe200000010ff */
[----:B------:R-:W-:Y:S01]  /*3980*/  IMAD.X R9, R69, 0x1, R7, P3 ;  /* 0x0000000145097824 */ /* 0x000fe200018e0607 */
[----:B------:R-:W-:Y:S01]  /*3990*/  F2FP.BF16.F32.PACK_AB R27, RZ, R27 ;  /* 0x0000001bff1b723e */ /* 0x000fe200000010ff */
[-C--:B------:R-:W-:Y:S01]  /*39a0*/  FMUL R33, R33, R23.reuse ;  /* 0x0000001721217220 */ /* 0x080fe20000400000 */
[----:B------:R-:W-:Y:S01]  /*39b0*/  ISETP.GT.AND P0, PT, R4, 0x8, PT ;  /* 0x000000080400780c */ /* 0x000fe20003f04270 */
[-C--:B------:R-:W-:Y:S01]  /*39c0*/  FMUL R34, R34, R23.reuse ;  /* 0x0000001722227220 */ /* 0x080fe20000400000 */
[----:B------:R-:W-:Y:S01]  /*39d0*/  F2FP.BF16.F32.PACK_AB R28, RZ, R28 ;  /* 0x0000001cff1c723e */ /* 0x000fe200000010ff */
[-C--:B------:R-:W-:Y:S01]  /*39e0*/  FMUL R35, R35, R23.reuse ;  /* 0x0000001723237220 */ /* 0x080fe20000400000 */
[C---:B------:R-:W-:Y:S01]  /*39f0*/  ISETP.GT.AND P4, PT, R3.reuse, RZ, P0 ;  /* 0x000000ff0300720c */ /* 0x040fe20000784270 */
[----:B------:R-:W-:Y:S01]  /*3a00*/  FMUL R36, R36, R23 ;  /* 0x0000001724247220 */ /* 0x000fe20000400000 */
[----:B------:R-:W-:Y:S01]  /*3a10*/  F2FP.BF16.F32.PACK_AB R29, RZ, R29 ;  /* 0x0000001dff1d723e */ /* 0x000fe200000010ff */
[----:B------:R-:W-:Y:S01]  /*3a20*/  @P1 STG.E.U16 desc[UR36][R8.64], R26 ;  /* 0x0000001a08001986 */ /* 0x000fe2000c101524 */
[----:B------:R-:W-:Y:S01]  /*3a30*/  ISETP.GT.AND P1, PT, R3, 0x8, P0 ;  /* 0x000000080300780c */ /* 0x000fe20000724270 */
[-C--:B------:R-:W-:Y:S01]  /*3a40*/  FMUL R37, R37, R23.reuse ;  /* 0x0000001725257220 */ /* 0x080fe20000400000 */
[C---:B------:R-:W-:Y:S01]  /*3a50*/  ISETP.GT.AND P0, PT, R4.reuse, 0x10, PT ;  /* 0x000000100400780c */ /* 0x040fe20003f04270 */
[----:B------:R-:W-:Y:S01]  /*3a60*/  @P2 STG.E.U16 desc[UR36][R8.64+0x2], R27 ;  /* 0x0000021b08002986 */ /* 0x000fe2000c101524 */
[----:B------:R-:W-:Y:S01]  /*3a70*/  ISETP.GT.AND P2, PT, R4, 0x9, PT ;  /* 0x000000090400780c */ /* 0x000fe20003f44270 */
[-C--:B------:R-:W-:Y:S01]  /*3a80*/  FMUL R38, R38, R23.reuse ;  /* 0x0000001726267220 */ /* 0x080fe20000400000 */
[----:B------:R-:W-:Y:S01]  /*3a90*/  F2FP.BF16.F32.PACK_AB R30, RZ, R30 ;  /* 0x0000001eff1e723e */ /* 0x000fe200000010ff */
[-C--:B------:R-:W-:Y:S01]  /*3aa0*/  FMUL R39, R39, R23.reuse ;  /* 0x0000001727277220 */ /* 0x080fe20000400000 */
[C---:B------:R-:W-:Y:S01]  /*3ab0*/  ISETP.GT.AND P3, PT, R3.reuse, RZ, P2 ;  /* 0x000000ff0300720c */ /* 0x040fe20001764270 */
[----:B------:R-:W-:Y:S01]  /*3ac0*/  @P4 STG.E.U16 desc[UR36][R6.64+0x10], R28 ;  /* 0x0000101c06004986 */ /* 0x000fe2000c101524 */
[----:B------:R-:W-:Y:S01]  /*3ad0*/  ISETP.GT.AND P2, PT, R3, 0x8, P2 ;  /* 0x000000080300780c */ /* 0x000fe20001744270 */
[----:B------:R-:W-:Y:S01]  /*3ae0*/  FMUL R40, R40, R23 ;  /* 0x0000001728287220 */ /* 0x000fe20000400000 */
[----:B------:R-:W-:Y:S01]  /*3af0*/  F2FP.BF16.F32.PACK_AB R31, RZ, R31 ;  /* 0x0000001fff1f723e */ /* 0x000fe200000010ff */
[-C--:B------:R-:W-:Y:S01]  /*3b00*/  FMUL R41, R41, R23.reuse ;  /* 0x0000001729297220 */ /* 0x080fe20000400000 */
[----:B------:R-:W-:Y:S01]  /*3b10*/  ISETP.GT.AND P4, PT, R3, RZ, P0 ;  /* 0x000000ff0300720c */ /* 0x000fe20000784270 */
[-C--:B------:R-:W-:Y:S01]  /*3b20*/  FMUL R42, R42, R23.reuse ;  /* 0x000000172a2a7220 */ /* 0x080fe20000400000 */
[----:B------:R-:W-:Y:S01]  /*3b30*/  F2FP.BF16.F32.PACK_AB R32, RZ, R32 ;  /* 0x00000020ff20723e */ /* 0x000fe200000010ff */
[----:B------:R-:W-:Y:S01]  /*3b40*/  FMUL R43, R43, R23 ;  /* 0x000000172b2b7220 */ /* 0x000fe20000400000 */
[----:B------:R-:W-:Y:S01]  /*3b50*/  F2FP.BF16.F32.PACK_AB R33, RZ, R33 ;  /* 0x00000021ff21723e */ /* 0x000fe200000010ff */
[-C--:B------:R-:W-:Y:S01]  /*3b60*/  FMUL R44, R44, R23.reuse ;  /* 0x000000172c2c7220 */ /* 0x080fe20000400000 */
[----:B------:R-:W-:Y:S01]  /*3b70*/  F2FP.BF16.F32.PACK_AB R34, RZ, R34 ;  /* 0x00000022ff22723e */ /* 0x000fe200000010ff */
[----:B------:R-:W-:Y:S01]  /*3b80*/  @P3 STG.E.U16 desc[UR36][R6.64+0x12], R29 ;  /* 0x0000121d06003986 */ /* 0x000fe2000c101524 */
[----:B------:R-:W-:Y:S01]  /*3b90*/  ISETP.GT.AND P3, PT, R4, 0x11, PT ;  /* 0x000000110400780c */ /* 0x000fe20003f64270 */
[----:B------:R-:W-:Y:S01]  /*3ba0*/  FMUL R45, R45, R23 ;  /* 0x000000172d2d7220 */ /* 0x000fe20000400000 */
[----:B------:R-:W-:Y:S01]  /*3bb0*/  F2FP.BF16.F32.PACK_AB R35, RZ, R35 ;  /* 0x00000023ff23723e */ /* 0x000fe200000010ff */
[----:B------:R-:W-:Y:S01]  /*3bc0*/  @P1 STG.E.U16 desc[UR36][R8.64+0x10], R30 ;  /* 0x0000101e08001986 */ /* 0x000fe2000c101524 */
[C---:B------:R-:W-:Y:S01]  /*3bd0*/  ISETP.GT.AND P1, PT, R3.reuse, 0x8, P0 ;  /* 0x000000080300780c */ /* 0x040fe20000724270 */
[-C--:B------:R-:W-:Y:S01]  /*3be0*/  FMUL R46, R46, R23.reuse ;  /* 0x000000172e2e7220 */ /* 0x080fe20000400000 */
[----:B------:R-:W-:Y:S01]  /*3bf0*/  ISETP.GT.AND P0, PT, R4, 0x18, PT ;  /* 0x000000180400780c */ /* 0x000fe20003f04270 */
[----:B------:R-:W-:Y:S01]  /*3c00*/  @P2 STG.E.U16 desc[UR36][R8.64+0x12], R31 ;  /* 0x0000121f08002986 */ /* 0x000fe2000c101524 */
[----:B------:R-:W-:Y:S01]  /*3c10*/  ISETP.GT.AND P2, PT, R3, RZ, P3 ;  /* 0x000000ff0300720c */ /* 0x000fe20001f44270 */
[-C--:B------:R-:W-:Y:S01]  /*3c20*/  FMUL R47, R47, R23.reuse ;  /* 0x000000172f2f7220 */ /* 0x080fe20000400000 */
[C---:B------:R-:W-:Y:S01]  /*3c30*/  ISETP.GT.AND P3, PT, R3.reuse, 0x8, P3 ;  /* 0x000000080300780c */ /* 0x040fe20001f64270 */
[----:B------:R-:W-:Y:S01]  /*3c40*/  @P4 STG.E.U16 desc[UR36][R6.64+0x20], R32 ;  /* 0x0000202006004986 */ /* 0x000fe2000c101524 */
[----:B------:R-:W-:Y:S01]  /*3c50*/  ISETP.GT.AND P4, PT, R3, RZ, P0 ;  /* 0x000000ff0300720c */ /* 0x000fe20000784270 */
[-C--:B------:R-:W-:Y:S01]  /*3c60*/  FMUL R48, R48, R23.reuse ;  /* 0x0000001730307220 */ /* 0x080fe20000400000 */
[----:B------:R-:W-:Y:S01]  /*3c70*/  F2FP.BF16.F32.PACK_AB R36, RZ, R36 ;  /* 0x00000024ff24723e */ /* 0x000fe200000010ff */
[----:B------:R-:W-:Y:S01]  /*3c80*/  FMUL R49, R49, R23 ;  /* 0x0000001731317220 */ /* 0x000fe20000400000 */
[----:B------:R-:W-:Y:S01]  /*3c90*/  F2FP.BF16.F32.PACK_AB R37, RZ, R37 ;  /* 0x00000025ff25723e */ /* 0x000fe200000010ff */
[-C--:B------:R-:W-:Y:S01]  /*3ca0*/  FMUL R50, R50, R23.reuse ;  /* 0x0000001732327220 */ /* 0x080fe20000400000 */
[----:B------:R-:W-:Y:S01]  /*3cb0*/  F2FP.BF16.F32.PACK_AB R38, RZ, R38 ;  /* 0x00000026ff26723e */ /* 0x000fe200000010ff */
[----:B------:R-:W-:Y:S01]  /*3cc0*/  FMUL R51, R51, R23 ;  /* 0x0000001733337220 */ /* 0x000fe20000400000 */
[----:B------:R-:W-:Y:S01]  /*3cd0*/  F2FP.BF16.F32.PACK_AB R39, RZ, R39 ;  /* 0x00000027ff27723e */ /* 0x000fe200000010ff */
[----:B------:R-:W-:Y:S01]  /*3ce0*/  @P2 STG.E.U16 desc[UR36][R6.64+0x22], R33 ;  /* 0x0000222106002986 */ /* 0x000fe2000c101524 */
[----:B------:R-:W-:Y:S01]  /*3cf0*/  F2FP.BF16.F32.PACK_AB R40, RZ, R40 ;  /* 0x00000028ff28723e */ /* 0x000fe200000010ff */
        /* <DEDUP_REMOVED lines=10> */
[----:B------:R-:W-:Y:S01]  /*3da0*/  @P4 STG.E.U16 desc[UR36][R6.64+0x30], R36 ;  /* 0x0000302406004986 */ /* 0x000fe2000c101524 */
[----:B------:R-:W-:Y:S01]  /*3db0*/  ISETP.GT.AND P2, PT, R3, RZ, P3 ;  /* 0x000000ff0300720c */ /* 0x000fe20001f44270 */
[----:B------:R-:W-:Y:S01]  /*3dc0*/  FMUL R55, R55, R23 ;  /* 0x0000001737377220 */ /* 0x000fe20000400000 */
[----:B------:R-:W-:-:S02]  /*3dd0*/  ISETP.GT.AND P4, PT, R3, 0x8, P3 ;  /* 0x000000080300780c */ /* 0x000fc40001f84270 */
[C---:B------:R-:W-:Y:S02]  /*3de0*/  ISETP.GT.AND P3, PT, R3.reuse, RZ, P0 ;  /* 0x000000ff0300720c */ /* 0x040fe40000764270 */
[----:B------:R-:W-:Y:S02]  /*3df0*/  ISETP.GT.AND P0, PT, R3, 0x8, P0 ;  /* 0x000000080300780c */ /* 0x000fe40000704270 */
[----:B------:R-:W-:Y:S02]  /*3e00*/  F2FP.BF16.F32.PACK_AB R43, RZ, R43 ;  /* 0x0000002bff2b723e */ /* 0x000fe400000010ff */
[----:B------:R-:W-:Y:S02]  /*3e10*/  F2FP.BF16.F32.PACK_AB R44, RZ, R44 ;  /* 0x0000002cff2c723e */ /* 0x000fe400000010ff */
[----:B------:R-:W-:Y:S01]  /*3e20*/  F2FP.BF16.F32.PACK_AB R45, RZ, R45 ;  /* 0x0000002dff2d723e */ /* 0x000fe200000010ff */
[----:B------:R-:W-:Y:S01]  /*3e30*/  @P2 STG.E.U16 desc[UR36][R6.64+0x32], R37 ;  /* 0x0000322506002986 */ /* 0x000fe2000c101524 */
[----:B------:R-:W-:-:S02]  /*3e40*/  F2FP.BF16.F32.PACK_AB R46, RZ, R46 ;  /* 0x0000002eff2e723e */ /* 0x000fc400000010ff */
[----:B------:R-:W-:Y:S01]  /*3e50*/  F2FP.BF16.F32.PACK_AB R47, RZ, R47 ;  /* 0x0000002fff2f723e */ /* 0x000fe200000010ff */
[----:B------:R-:W-:Y:S01]  /*3e60*/  @P1 STG.E.U16 desc[UR36][R8.64+0x30], R38 ;  /* 0x0000302608001986 */ /* 0x000fe2000c101524 */
[C---:B------:R-:W-:Y:S02]  /*3e70*/  ISETP.GT.AND P1, PT, R4.reuse, 0x28, PT ;  /* 0x000000280400780c */ /* 0x040fe40003f24270 */
[----:B------:R-:W-:Y:S01]  /*3e80*/  F2FP.BF16.F32.PACK_AB R48, RZ, R48 ;  /* 0x00000030ff30723e */ /* 0x000fe200000010ff */
[----:B------:R-:W-:Y:S01]  /*3e90*/  @P4 STG.E.U16 desc[UR36][R8.64+0x32], R39 ;  /* 0x0000322708004986 */ /* 0x000fe2000c101524 */
[----:B------:R-:W-:Y:S02]  /*3ea0*/  ISETP.GT.AND P4, PT, R4, 0x21, PT ;  /* 0x000000210400780c */ /* 0x000fe40003f84270 */
[----:B------:R-:W-:Y:S01]  /*3eb0*/  F2FP.BF16.F32.PACK_AB R49, RZ, R49 ;  /* 0x00000031ff31723e */ /* 0x000fe200000010ff */
[----:B------:R-:W-:Y:S01]  /*3ec0*/  @P3 STG.E.U16 desc[UR36][R6.64+0x40], R40 ;  /* 0x0000402806003986 */ /* 0x000fe2000c101524 */
[----:B------:R-:W-:-:S02]  /*3ed0*/  ISETP.GT.AND P2, PT, R3, RZ, P4 ;  /* 0x000000ff0300720c */ /* 0x000fc40002744270 */
[C---:B------:R-:W-:Y:S02]  /*3ee0*/  ISETP.GT.AND P4, PT, R3.reuse, 0x8, P4 ;  /* 0x000000080300780c */ /* 0x040fe40002784270 */
        /* <DEDUP_REMOVED lines=12> */
[C---:B------:R-:W-:Y:S02]  /*3fb0*/  ISETP.GT.AND P2, PT, R3.reuse, RZ, P0 ;  /* 0x000000ff0300720c */ /* 0x040fe40000744270 */
[----:B------:R-:W-:Y:S01]  /*3fc0*/  ISETP.GT.AND P0, PT, R3, 0x8, P0 ;  /* 0x000000080300780c */ /* 0x000fe20000704270 */
[----:B------:R-:W-:Y:S01]  /*3fd0*/  @P3 STG.E.U16 desc[UR36][R6.64+0x50], R44 ;  /* 0x0000502c06003986 */ /* 0x000fe2000c101524 */
[----:B------:R-:W-:-:S04]  /*3fe0*/  ISETP.GT.AND P3, PT, R4, 0x30, PT ;  /* 0x000000300400780c */ /* 0x000fc80003f64270 */
[C---:B------:R-:W-:Y:S02]  /*3ff0*/  ISETP.GT.AND P4, PT, R3.reuse, RZ, P3 ;  /* 0x000000ff0300720c */ /* 0x040fe40001f84270 */
[----:B------:R-:W-:-:S03]  /*4000*/  ISETP.GT.AND P3, PT, R3, 0x8, P3 ;  /* 0x000000080300780c */ /* 0x000fc60001f64270 */
[----:B------:R-:W-:Y:S01]  /*4010*/  @P2 STG.E.U16 desc[UR36][R6.64+0x52], R45 ;  /* 0x0000522d06002986 */ /* 0x000fe2000c101524 */
[----:B------:R-:W-:-:S03]  /*4020*/  ISETP.GT.AND P2, PT, R4, 0x39, PT ;  /* 0x000000390400780c */ /* 0x000fc60003f44270 */
[----:B------:R-:W-:Y:S01]  /*4030*/  @P1 STG.E.U16 desc[UR36][R8.64+0x50], R46 ;  /* 0x0000502e08001986 */ /* 0x000fe2000c101524 */
[----:B------:R-:W-:-:S03]  /*4040*/  ISETP.GT.AND P1, PT, R4, 0x38, PT ;  /* 0x000000380400780c */ /* 0x000fc60003f24270 */
[----:B------:R-:W-:Y:S01]  /*4050*/  @P0 STG.E.U16 desc[UR36][R8.64+0x52], R47 ;  /* 0x0000522f08000986 */ /* 0x000fe2000c101524 */
[----:B------:R-:W-:-:S03]  /*4060*/  ISETP.GT.AND P0, PT, R4, 0x31, PT ;  /* 0x000000310400780c */ /* 0x000fc60003f04270 */
[----:B------:R-:W-:Y:S01]  /*4070*/  @P4 STG.E.U16 desc[UR36][R6.64+0x60], R48 ;  /* 0x0000603006004986 */ /* 0x000fe2000c101524 */
[C---:B------:R-:W-:Y:S02]  /*4080*/  ISETP.GT.AND P4, PT, R3.reuse, RZ, P0 ;  /* 0x000000ff0300720c */ /* 0x040fe40000784270 */
[----:B------:R-:W-:-:S11]  /*4090*/  ISETP.GT.AND P0, PT, R3, 0x8, P0 ;  /* 0x000000080300780c */ /* 0x000fd60000704270 */
[----:B------:R-:W-:Y:S02]  /*40a0*/  @P4 IMAD.MOV.U32 R4, RZ, RZ, R6 ;  /* 0x000000ffff044224 */ /* 0x000fe400078e0006 */
[----:B------:R-:W-:-:S05]  /*40b0*/  @P4 IMAD.MOV.U32 R5, RZ, RZ, R7 ;  /* 0x000000ffff054224 */ /* 0x000fca00078e0007 */
[----:B------:R0:W-:Y:S01]  /*40c0*/  @P4 STG.E.U16 desc[UR36][R4.64+0x62], R49 ;  /* 0x0000623104004986 */ /* 0x0001e2000c101524 */
[C---:B------:R-:W-:Y:S02]  /*40d0*/  ISETP.GT.AND P4, PT, R3.reuse, RZ, P2 ;  /* 0x000000ff0300720c */ /* 0x040fe40001784270 */
[----:B------:R-:W-:Y:S01]  /*40e0*/  ISETP.GT.AND P2, PT, R3, 0x8, P2 ;  /* 0x000000080300780c */ /* 0x000fe20001744270 */
[----:B0-----:R-:W-:Y:S02]  /*40f0*/  @P3 IMAD.MOV.U32 R4, RZ, RZ, R8 ;  /* 0x000000ffff043224 */ /* 0x001fe400078e0008 */
[----:B------:R-:W-:-:S05]  /*4100*/  @P3 IMAD.MOV.U32 R5, RZ, RZ, R9 ;  /* 0x000000ffff053224 */ /* 0x000fca00078e0009 */
[----:B------:R0:W-:Y:S01]  /*4110*/  @P3 STG.E.U16 desc[UR36][R4.64+0x60], R50 ;  /* 0x0000603204003986 */ /* 0x0001e2000c101524 */
[C---:B------:R-:W-:Y:S02]  /*4120*/  ISETP.GT.AND P3, PT, R3.reuse, RZ, P1 ;  /* 0x000000ff0300720c */ /* 0x040fe40000f64270 */
[----:B------:R-:W-:Y:S01]  /*4130*/  ISETP.GT.AND P1, PT, R3, 0x8, P1 ;  /* 0x000000080300780c */ /* 0x000fe20000f24270 */
[----:B0-----:R-:W-:Y:S02]  /*4140*/  @P0 IMAD.MOV.U32 R4, RZ, RZ, R8 ;  /* 0x000000ffff040224 */ /* 0x001fe400078e0008 */
[----:B------:R-:W-:-:S05]  /*4150*/  @P0 IMAD.MOV.U32 R5, RZ, RZ, R9 ;  /* 0x000000ffff050224 */ /* 0x000fca00078e0009 */
[----:B------:R0:W-:Y:S03]  /*4160*/  @P0 STG.E.U16 desc[UR36][R4.64+0x62], R51 ;  /* 0x0000623304000986 */ /* 0x0001e6000c101524 */
[----:B0-----:R-:W-:Y:S02]  /*4170*/  @P3 IMAD.MOV.U32 R4, RZ, RZ, R6 ;  /* 0x000000ffff043224 */ /* 0x001fe400078e0006 */
[----:B------:R-:W-:-:S05]  /*4180*/  @P3 IMAD.MOV.U32 R5, RZ, RZ, R7 ;  /* 0x000000ffff053224 */ /* 0x000fca00078e0007 */
[----:B------:R0:W-:Y:S04]  /*4190*/  @P3 STG.E.U16 desc[UR36][R4.64+0x70], R52 ;  /* 0x0000703404003986 */ /* 0x0001e8000c101524 */
[----:B------:R1:W-:Y:S01]  /*41a0*/  @P4 STG.E.U16 desc[UR36][R6.64+0x72], R53 ;  /* 0x0000723506004986 */ /* 0x0003e2000c101524 */
[----:B0-----:R-:W-:Y:S02]  /*41b0*/  @P1 IMAD.MOV.U32 R4, RZ, RZ, R8 ;  /* 0x000000ffff041224 */ /* 0x001fe400078e0008 */
[----:B------:R-:W-:-:S05]  /*41c0*/  @P1 IMAD.MOV.U32 R5, RZ, RZ, R9 ;  /* 0x000000ffff051224 */ /* 0x000fca00078e0009 */
[----:B------:R1:W-:Y:S04]  /*41d0*/  @P1 STG.E.U16 desc[UR36][R4.64+0x70], R54 ;  /* 0x0000703604001986 */ /* 0x0003e8000c101524 */
[----:B------:R1:W-:Y:S02]  /*41e0*/  @P2 STG.E.U16 desc[UR36][R8.64+0x72], R55 ;  /* 0x0000723708002986 */ /* 0x0003e4000c101524 */
.L_x_94:
[----:B------:R-:W-:Y:S05]  /*41f0*/  BSYNC B0 ;  /* 0x0000000000007941 */ /* 0x000fea0003800000 */
.L_x_32:
[----:B------:R-:W-:Y:S01]  /*4200*/  ULDC UR4, c[0x0][0xc] ;  /* 0x0000030000047ab9 */ /* 0x000fe20000000800 */
[----:B------:R-:W-:Y:S01]  /*4210*/  ULDC UR5, c[0x0][0x10] ;  /* 0x0000040000057ab9 */ /* 0x000fe20000000800 */
[----:B------:R-:W0:Y:S01]  /*4220*/  LDC R3, c[0x0][0x14] ;  /* 0x00000500ff037b82 */ /* 0x000e220000000800 */
[----:B------:R-:W-:Y:S01]  /*4230*/  UIMAD.WIDE.U32 UR4, UR4, UR5, URZ ;  /* 0x00000005040472a5 */ /* 0x000fe2000f8e003f */
[----:B------:R-:W-:Y:S02]  /*4240*/  IMAD.MOV.U32 R61, RZ, RZ, -0x1 ;  /* 0xffffffffff3d7424 */ /* 0x000fe400078e00ff */
[----:B------:R-:W-:-:S03]  /*4250*/  IMAD.MOV.U32 R57, RZ, RZ, -0x1 ;  /* 0xffffffffff397424 */ /* 0x000fc600078e00ff */
[----:B0-----:R-:W-:-:S04]  /*4260*/  IMAD.WIDE.U32 R16, R3, UR4, R16 ;  /* 0x0000000403107c25 */ /* 0x001fc8000f8e0010 */
[----:B------:R-:W-:Y:S01]  /*4270*/  IMAD R3, R3, UR5, RZ ;  /* 0x0000000503037c24 */ /* 0x000fe2000f8e02ff */
[----:B------:R-:W-:Y:S02]  /*4280*/  ULDC.64 UR4, c[0x0][0x650] ;  /* 0x0001940000047ab9 */ /* 0x000fe40000000a00 */
[----:B------:R-:W-:Y:S01]  /*4290*/  ISETP.GE.U32.AND P0, PT, R16, UR4, PT ;  /* 0x0000000410007c0c */ /* 0x000fe2000bf06070 */
[--C-:B------:R-:W-:Y:S01]  /*42a0*/  IMAD.IADD R17, R17, 0x1, R3.reuse ;  /* 0x0000000111117824 */ /* 0x100fe200078e0203 */
[----:B------:R-:W-:-:S04]  /*42b0*/  PRMT R3, RZ, 0x7610, R3 ;  /* 0x00007610ff037816 */ /* 0x000fc80000000003 */
[----:B------:R-:W-:-:S13]  /*42c0*/  ISETP.GE.U32.AND.EX P0, PT, R17, UR5, PT, P0 ;  /* 0x0000000511007c0c */ /* 0x000fda000bf06100 */
[----:B------:R-:W-:Y:S05]  /*42d0*/  @P0 BRA `(.L_x_95) ;  /* 0x0000000400640947 */ /* 0x000fea0003800000 */
[----:B---3--:R-:W0:Y:S01]  /*42e0*/  S2R R12, SR_CTAID.X ;  /* 0x00000000000c7919 */ /* 0x008e220000002500 */
[----:B-12-4-:R-:W1:Y:S01]  /*42f0*/  LDC.64 R10, c[0x0][0x628] ;  /* 0x00018a00ff0a7b82 */ /* 0x016e620000000a00 */
[----:B------:R-:W-:Y:S01]  /*4300*/  ULDC UR4, c[0x0][0x150] ;  /* 0x0000540000047ab9 */ /* 0x000fe20000000800 */
[----:B------:R-:W-:Y:S01]  /*4310*/  IMAD.MOV.U32 R8, RZ, RZ, R16 ;  /* 0x000000ffff087224 */ /* 0x000fe200078e0010 */
[----:B-----5:R-:W2:Y:S01]  /*4320*/  S2R R24, SR_CTAID.Y ;  /* 0x0000000000187919 */ /* 0x020ea20000002600 */
[----:B------:R-:W-:-:S04]  /*4330*/  IMAD.MOV.U32 R9, RZ, RZ, R17 ;  /* 0x000000ffff097224 */ /* 0x000fc800078e0011 */
[----:B------:R-:W3:Y:S08]  /*4340*/  LDC R21, c[0x0][0x144] ;  /* 0x00005100ff157b82 */ /* 0x000ef00000000800 */
[----:B------:R-:W4:Y:S08]  /*4350*/  LDC R0, c[0x0][0x630] ;  /* 0x00018c00ff007b82 */ /* 0x000f300000000800 */
[----:B------:R-:W2:Y:S01]  /*4360*/  LDC.64 R14, c[0x0][0x620] ;  /* 0x00018800ff0e7b82 */ /* 0x000ea20000000a00 */
[----:B-1----:R-:W-:-:S04]  /*4370*/  ISETP.NE.U32.AND P0, PT, R10, RZ, PT ;  /* 0x000000ff0a00720c */ /* 0x002fc80003f05070 */
[----:B------:R-:W-:Y:S02]  /*4380*/  ISETP.NE.AND.EX P0, PT, R11, RZ, PT, P0 ;  /* 0x000000ff0b00720c */ /* 0x000fe40003f05300 */
[----:B0-----:R-:W-:-:S05]  /*4390*/  I2FP.F32.U32 R3, R12 ;  /* 0x0000000c00037245 */ /* 0x001fca0000201000 */
[----:B------:R-:W-:-:S04]  /*43a0*/  FMUL R3, R3, UR4 ;  /* 0x0000000403037c20 */ /* 0x000fc80008400000 */
[----:B------:R0:W1:Y:S02]  /*43b0*/  F2I.U32.TRUNC.NTZ R20, R3 ;  /* 0x0000000300147305 */ /* 0x000064000020f000 */
[----:B---34-:R-:W-:Y:S05]  /*43c0*/  @!P0 BRA `(.L_x_96) ;  /* 0x0000000000288947 */ /* 0x018fea0003800000 */
[----:B0-----:R-:W0:Y:S02]  /*43d0*/  LDC R3, c[0x0][0x634] ;  /* 0x00018d00ff037b82 */ /* 0x001e240000000800 */
        /* <DEDUP_REMOVED lines=9> */
.L_x_96:
[----:B------:R-:W3:Y:S01]  /*4470*/  LDC.64 R28, c[0x0][0x640] ;  /* 0x00019000ff1c7b82 */ /* 0x000ee20000000a00 */
[-CC-:B------:R-:W-:Y:S01]  /*4480*/  SHF.R.U64 R57, R8, R0.reuse, R9.reuse ;  /* 0x0000000008397219 */ /* 0x180fe20000001209 */
[----:B-1----:R-:W-:Y:S01]  /*4490*/  IMAD.MOV R20, RZ, RZ, -R20 ;  /* 0x000000ffff147224 */ /* 0x002fe200078e0a14 */
[----:B------:R-:W-:Y:S01]  /*44a0*/  SHF.R.U32.HI R0, RZ, R0, R9 ;  /* 0x00000000ff007219 */ /* 0x000fe20000011609 */
[----:B------:R-:W-:Y:S01]  /*44b0*/  ULDC UR4, c[0x0][0x154] ;  /* 0x0000550000047ab9 */ /* 0x000fe20000000800 */
[----:B0-----:R-:W-:Y:S01]  /*44c0*/  IADD3 R3, P0, RZ, -R57, RZ ;  /* 0x80000039ff037210 */ /* 0x001fe20007f1e0ff */
[----:B------:R-:W-:Y:S02]  /*44d0*/  IMAD R21, R21, R20, R12 ;  /* 0x0000001415157224 */ /* 0x000fe400078e020c */
[----:B------:R-:W0:Y:S01]  /*44e0*/  LDC R6, c[0x0][0x618] ;  /* 0x00018600ff067b82 */ /* 0x000e220000000800 */
[----:B------:R-:W-:Y:S02]  /*44f0*/  IMAD.MOV.U32 R7, RZ, RZ, 0x1 ;  /* 0x00000001ff077424 */ /* 0x000fe400078e00ff */
[----:B------:R-:W-:-:S04]  /*4500*/  IMAD.X R5, RZ, RZ, ~R0, P0 ;  /* 0x000000ffff057224 */ /* 0x000fc800000e0e00 */
[-C--:B--2---:R-:W-:Y:S01]  /*4510*/  IMAD R0, R5, R14.reuse, RZ ;  /* 0x0000000e05007224 */ /* 0x084fe200078e02ff */
[----:B------:R-:W1:Y:S01]  /*4520*/  LDC R8, c[0x0][0x608] ;  /* 0x00018200ff087b82 */ /* 0x000e620000000800 */
[----:B------:R-:W-:-:S04]  /*4530*/  IMAD.WIDE.U32 R4, R3, R14, R16 ;  /* 0x0000000e03047225 */ /* 0x000fc800078e0010 */
[----:B------:R-:W-:Y:S01]  /*4540*/  IMAD R3, R3, R15, R0 ;  /* 0x0000000f03037224 */ /* 0x000fe200078e0200 */
[----:B------:R-:W-:Y:S02]  /*4550*/  I2FP.F32.U32 R0, R24 ;  /* 0x0000001800007245 */ /* 0x000fe40000201000 */
[----:B------:R-:W2:Y:S01]  /*4560*/  LDC R26, c[0x0][0x658] ;  /* 0x00019600ff1a7b82 */ /* 0x000ea20000000800 */
[----:B------:R-:W-:Y:S01]  /*4570*/  IMAD.IADD R3, R5, 0x1, R3 ;  /* 0x0000000105037824 */ /* 0x000fe200078e0203 */
[----:B---3--:R-:W-:Y:S01]  /*4580*/  ISETP.NE.U32.AND P0, PT, R28, RZ, PT ;  /* 0x000000ff1c00720c */ /* 0x008fe20003f05070 */
[----:B------:R-:W-:Y:S01]  /*4590*/  FMUL R0, R0, UR4 ;  /* 0x0000000400007c20 */ /* 0x000fe20008400000 */
[----:B------:R-:W-:Y:S02]  /*45a0*/  IMAD.MOV.U32 R5, RZ, RZ, -0x1 ;  /* 0xffffffffff057424 */ /* 0x000fe400078e00ff */
[----:B------:R-:W-:Y:S01]  /*45b0*/  ISETP.NE.AND.EX P0, PT, R29, RZ, PT, P0 ;  /* 0x000000ff1d00720c */ /* 0x000fe20003f05300 */
[----:B------:R3:W4:Y:S01]  /*45c0*/  F2I.U32.TRUNC.NTZ R13, R0 ;  /* 0x00000000000d7305 */ /* 0x000722000020f000 */
[----:B------:R-:W3:Y:S01]  /*45d0*/  LDC R15, c[0x0][0x148] ;  /* 0x00005200ff0f7b82 */ /* 0x000ee20000000800 */
[----:B0-----:R-:W-:-:S02]  /*45e0*/  SHF.R.U64 R12, R4, R6, R3 ;  /* 0x00000006040c7219 */ /* 0x001fc40000001203 */
[----:B------:R-:W-:-:S05]  /*45f0*/  SHF.R.U32.HI R3, RZ, R6, R3 ;  /* 0x00000006ff037219 */ /* 0x000fca0000011603 */
[----:B------:R-:W0:Y:S01]  /*4600*/  LDC R20, c[0x0][0x600] ;  /* 0x00018000ff147b82 */ /* 0x000e220000000800 */
[-CC-:B-1----:R-:W-:Y:S02]  /*4610*/  SHF.R.U64 R10, R12, R8.reuse, R3.reuse ;  /* 0x000000080c0a7219 */ /* 0x182fe40000001203 */
[----:B------:R-:W-:-:S05]  /*4620*/  SHF.R.U32.HI R3, RZ, R8, R3 ;  /* 0x00000008ff037219 */ /* 0x000fca0000011603 */
[----:B------:R-:W1:Y:S01]  /*4630*/  LDC R27, c[0x0][0x648] ;  /* 0x00019200ff1b7b82 */ /* 0x000e620000000800 */
[-C--:B--2---:R-:W-:Y:S02]  /*4640*/  SHF.L.U32 R4, R5, R26.reuse, RZ ;  /* 0x0000001a05047219 */ /* 0x084fe400000006ff */
[-CC-:B------:R-:W-:Y:S02]  /*4650*/  SHF.R.U64 R14, R10, R26.reuse, R3.reuse ;  /* 0x0000001a0a0e7219 */ /* 0x180fe40000001203 */
[----:B------:R-:W-:Y:S02]  /*4660*/  SHF.R.U32.HI R5, RZ, R26, R3 ;  /* 0x0000001aff057219 */ /* 0x000fe40000011603 */
[----:B------:R-:W-:Y:S01]  /*4670*/  LOP3.LUT R25, RZ, R4, RZ, 0x33, !PT ;  /* 0x00000004ff197212 */ /* 0x000fe200078e33ff */
[----:B------:R-:W2:Y:S01]  /*4680*/  LDC R30, c[0x0][0x638] ;  /* 0x00018e00ff1e7b82 */ /* 0x000ea20000000800 */
[----:B------:R-:W-:Y:S01]  /*4690*/  SHF.L.U32 R26, R7, R26, RZ ;  /* 0x0000001a071a7219 */ /* 0x000fe200000006ff */
[----:B------:R-:W-:-:S06]  /*46a0*/  IMAD.MOV.U32 R4, RZ, RZ, R14 ;  /* 0x000000ffff047224 */ /* 0x000fcc00078e000e */
[----:B------:R-:W0:Y:S01]  /*46b0*/  LDC R31, c[0x0][0x610] ;  /* 0x00018400ff1f7b82 */ /* 0x000e220000000800 */
[----:B----4-:R-:W-:Y:S05]  /*46c0*/  @!P0 BRA `(.L_x_97) ;  /* 0x0000000000288947 */ /* 0x010fea0003800000 */
        /* <DEDUP_REMOVED lines=10> */
.L_x_97:
[----:B------:R-:W-:Y:S01]  /*4770*/  ISETP.NE.AND P0, PT, R2, 0x1, PT ;  /* 0x000000010200780c */ /* 0x000fe20003f05270 */
[----:B0-----:R-:W-:Y:S01]  /*4780*/  VIADD R7, R20, 0xffffffff ;  /* 0xffffffff14077836 */ /* 0x001fe20000000000 */
[----:B-1-3--:R-:W-:Y:S01]  /*4790*/  SHF.R.U64 R0, R4, R27, R5 ;  /* 0x0000001b04007219 */ /* 0x00afe20000001205 */
[----:B------:R-:W-:Y:S01]  /*47a0*/  IMAD.MOV R13, RZ, RZ, -R13 ;  /* 0x000000ffff0d7224 */ /* 0x000fe200078e0a0d */
[----:B------:R-:W-:Y:S01]  /*47b0*/  LOP3.LUT R5, R10, R25, RZ, 0xc0, !PT ;  /* 0x000000190a057212 */ /* 0x000fe200078ec0ff */
[----:B------:R-:W-:Y:S01]  /*47c0*/  IMAD.MOV.U32 R4, RZ, RZ, 0x1 ;  /* 0x00000001ff047424 */ /* 0x000fe200078e00ff */
[----:B------:R-:W-:Y:S01]  /*47d0*/  LOP3.LUT R12, R12, R7, RZ, 0xc0, !PT ;  /* 0x000000070c0c7212 */ /* 0x000fe200078ec0ff */
[----:B------:R-:W-:Y:S02]  /*47e0*/  IMAD.MOV R3, RZ, RZ, -R0 ;  /* 0x000000ffff037224 */ /* 0x000fe400078e0a00 */
[----:B------:R-:W-:Y:S02]  /*47f0*/  IMAD R0, R26, R0, R5 ;  /* 0x000000001a007224 */ /* 0x000fe400078e0205 */
[----:B--2---:R-:W-:-:S02]  /*4800*/  IMAD R3, R3, R30, R14 ;  /* 0x0000001e03037224 */ /* 0x004fc400078e020e */
[----:B------:R-:W-:Y:S02]  /*4810*/  @P0 IMAD R21, R15, R13, R24 ;  /* 0x0000000d0f150224 */ /* 0x000fe400078e0218 */
[----:B------:R-:W-:Y:S01]  /*4820*/  IMAD R5, R3, R20, R12 ;  /* 0x0000001403057224 */ /* 0x000fe200078e020c */
[----:B------:R-:W-:Y:S01]  /*4830*/  PRMT R3, R4, 0x7610, R3 ;  /* 0x0000761004037816 */ /* 0x000fe20000000003 */
[----:B------:R-:W-:-:S05]  /*4840*/  IMAD R0, R0, R31, R21 ;  /* 0x0000001f00007224 */ /* 0x000fca00078e0215 */
[----:B------:R-:W-:Y:S02]  /*4850*/  SEL R61, R5, R0, !P0 ;  /* 0x00000000053d7207 */ /* 0x000fe40004000000 */
[----:B------:R-:W-:-:S07]  /*4860*/  SEL R0, R0, R5, !P0 ;  /* 0x0000000500007207 */ /* 0x000fce0004000000 */
.L_x_95:
[----:B------:R-:W-:Y:S01]  /*4870*/  LOP3.LUT P0, RZ, R3, 0xff, RZ, 0xc0, !PT ;  /* 0x000000ff03ff7812 */ /* 0x000fe2000780c0ff */
[----:B------:R-:W-:-:S12]  /*4880*/  IMAD.MOV.U32 R60, RZ, RZ, R0 ;  /* 0x000000ffff3c7224 */ /* 0x000fd800078e0000 */
[----:B------:R-:W-:Y:S05]  /*4890*/  @P0 BRA `(.L_x_98) ;  /* 0xffffffc800380947 */ /* 0x000fea000383ffff */
[----:B------:R-:W-:Y:S05]  /*48a0*/  EXIT ;  /* 0x000000000000794d */ /* 0x000fea0003800000 */
.L_x_7:
[----:B0-----:R-:W-:Y:S01]  /*48b0*/  ULDC.64 UR4, c[0x0][0x650] ;  /* 0x0001940000047ab9 */ /* 0x001fe20000000a00 */
        /* <DEDUP_REMOVED lines=25> */
.L_x_100:
[----:B------:R-:W0:Y:S01]  /*4a50*/  LDC.64 R26, c[0x0][0x640] ;  /* 0x00019000ff1a7b82 */ /* 0x000e220000000a00 */
[-CC-:B------:R-:W-:Y:S01]  /*4a60*/  SHF.R.U64 R20, R12, R8.reuse, R13.reuse ;  /* 0x000000080c147219 */ /* 0x180fe2000000120d */
[----:B------:R-:W-:Y:S01]  /*4a70*/  IMAD.MOV.U32 R30, RZ, RZ, 0x1 ;  /* 0x00000001ff1e7424 */ /* 0x000fe200078e00ff */
[----:B------:R-:W-:Y:S02]  /*4a80*/  SHF.R.U32.HI R6, RZ, R8, R13 ;  /* 0x00000008ff067219 */ /* 0x000fe4000001160d */
[----:B------:R-:W-:-:S03]  /*4a90*/  IADD3 R11, P0, RZ, -R20, RZ ;  /* 0x80000014ff0b7210 */ /* 0x000fc60007f1e0ff */
[----:B------:R-:W1:Y:S02]  /*4aa0*/  LDC R10, c[0x0][0x618] ;  /* 0x00018600ff0a7b82 */ /* 0x000e640000000800 */
[----:B------:R-:W-:-:S04]  /*4ab0*/  IMAD.X R7, RZ, RZ, ~R6, P0 ;  /* 0x000000ffff077224 */ /* 0x000fc800000e0e06 */
[-C--:B------:R-:W-:Y:S02]  /*4ac0*/  IMAD R8, R7, R22.reuse, RZ ;  /* 0x0000001607087224 */ /* 0x080fe400078e02ff */
[----:B------:R-:W2:Y:S01]  /*4ad0*/  LDC R12, c[0x0][0x608] ;  /* 0x00018200ff0c7b82 */ /* 0x000ea20000000800 */
[----:B------:R-:W-:-:S04]  /*4ae0*/  IMAD.WIDE.U32 R6, R11, R22, R16 ;  /* 0x000000160b067225 */ /* 0x000fc800078e0010 */
[----:B------:R-:W-:-:S03]  /*4af0*/  IMAD R11, R11, R23, R8 ;  /* 0x000000170b0b7224 */ /* 0x000fc600078e0208 */
[----:B------:R-:W3:Y:S01]  /*4b00*/  LDC R25, c[0x0][0x658] ;  /* 0x00019600ff197b82 */ /* 0x000ee20000000800 */
[----:B------:R-:W-:Y:S01]  /*4b10*/  IMAD.IADD R7, R7, 0x1, R11 ;  /* 0x0000000107077824 */ /* 0x000fe200078e020b */
[----:B0-----:R-:W-:-:S04]  /*4b20*/  ISETP.NE.U32.AND P0, PT, R26, RZ, PT ;  /* 0x000000ff1a00720c */ /* 0x001fc80003f05070 */
[----:B------:R-:W-:Y:S02]  /*4b30*/  ISETP.NE.AND.EX P0, PT, R27, RZ, PT, P0 ;  /* 0x000000ff1b00720c */ /* 0x000fe40003f05300 */
[----:B------:R-:W0:Y:S01]  /*4b40*/  LDC R23, c[0x0][0x600] ;  /* 0x00018000ff177b82 */ /* 0x000e220000000800 */
[-CC-:B-1----:R-:W-:Y:S02]  /*4b50*/  SHF.R.U64 R8, R6, R10.reuse, R7.reuse ;  /* 0x0000000a06087219 */ /* 0x182fe40000001207 */
[----:B------:R-:W-:Y:S01]  /*4b60*/  SHF.R.U32.HI R7, RZ, R10, R7 ;  /* 0x0000000aff077219 */ /* 0x000fe20000011607 */
[----:B------:R-:W-:-:S04]  /*4b70*/  IMAD.MOV.U32 R10, RZ, RZ, -0x1 ;  /* 0xffffffffff0a7424 */ /* 0x000fc800078e00ff */
        /* <DEDUP_REMOVED lines=21> */
.L_x_101:
[----:B------:R-:W-:Y:S01]  /*4cd0*/  ISETP.NE.AND P0, PT, R2, 0x1, PT ;  /* 0x000000010200780c */ /* 0x000fe20003f05270 */
[----:B0-----:R-:W-:Y:S01]  /*4ce0*/  VIADD R11, R23, 0xffffffff ;  /* 0xffffffff170b7836 */ /* 0x001fe20000000000 */
[----:B-1----:R-:W-:Y:S02]  /*4cf0*/  SHF.R.U64 R6, R6, R24, R7 ;  /* 0x0000001806067219 */ /* 0x002fe40000001207 */
[----:B------:R-:W-:Y:S02]  /*4d00*/  SHF.L.U32 R30, R30, R25, RZ ;  /* 0x000000191e1e7219 */ /* 0x000fe400000006ff */
[----:B------:R-:W-:Y:S01]  /*4d10*/  LOP3.LUT R5, R21, R32, RZ, 0xc0, !PT ;  /* 0x0000002015057212 */ /* 0x000fe200078ec0ff */
[----:B------:R-:W-:-:S04]  /*4d20*/  IMAD.MOV R7, RZ, RZ, -R6 ;  /* 0x000000ffff077224 */ /* 0x000fc800078e0a06 */
[----:B------:R-:W-:Y:S01]  /*4d30*/  IMAD R6, R30, R6, R5 ;  /* 0x000000061e067224 */ /* 0x000fe200078e0205 */
[----:B------:R-:W-:Y:S01]  /*4d40*/  LOP3.LUT R5, R8, R11, RZ, 0xc0, !PT ;  /* 0x0000000b08057212 */ /* 0x000fe200078ec0ff */
[----:B------:R-:W-:Y:S02]  /*4d50*/  @P0 IMAD R3, R9, R14, R4 ;  /* 0x0000000e09030224 */ /* 0x000fe400078e0204 */
[----:B--2---:R-:W-:Y:S02]  /*4d60*/  IMAD R4, R7, R28, R22 ;  /* 0x0000001c07047224 */ /* 0x004fe400078e0216 */
[----:B---3--:R-:W-:Y:S02]  /*4d70*/  IMAD R3, R6, R29, R3 ;  /* 0x0000001d06037224 */ /* 0x008fe400078e0203 */
[----:B------:R-:W-:Y:S02]  /*4d80*/  IMAD R4, R4, R23, R5 ;  /* 0x0000001704047224 */ /* 0x000fe400078e0205 */
[----:B------:R-:W-:-:S02]  /*4d90*/  IMAD.MOV.U32 R8, RZ, RZ, 0x1 ;  /* 0x00000001ff087424 */ /* 0x000fc400078e00ff */
[----:B------:R-:W-:Y:S01]  /*4da0*/  IMAD.MOV.U32 R6, RZ, RZ, R20 ;  /* 0x000000ffff067224 */ /* 0x000fe200078e0014 */
[----:B------:R-:W-:Y:S02]  /*4db0*/  SEL R7, R4, R3, !P0 ;  /* 0x0000000304077207 */ /* 0x000fe40004000000 */
[----:B------:R-:W-:-:S07]  /*4dc0*/  SEL R13, R3, R4, !P0 ;  /* 0x00000004030d7207 */ /* 0x000fce0004000000 */
.L_x_99:
[----:B------:R-:W-:-:S08]  /*4dd0*/  NOP ;  /* 0x0000000000007918 */ /* 0x000fd00000000000 */
[----:B------:R-:W0:-:S00]  /*4de0*/  USETMAXREG.DEALLOC.CTAPOOL 0x28 ;  /* 0x00000028000079c8 */ /* 0x000e0000080e0500 */
[----:B0-----:R-:W-:-:S13]  /*4df0*/  ISETP.NE.AND P0, PT, R0, RZ, PT ;  /* 0x000000ff0000720c */ /* 0x001fda0003f05270 */
[----:B------:R-:W-:Y:S05]  /*4e00*/  @P0 EXIT ;  /* 0x000000000000094d */ /* 0x000fea0003800000 */
[----:B------:R-:W-:Y:S01]  /*4e10*/  LOP3.LUT P0, RZ, R8, 0xff, RZ, 0xc0, !PT ;  /* 0x000000ff08ff7812 */ /* 0x000fe2000780c0ff */
[----:B------:R-:W-:Y:S02]  /*4e20*/  IMAD.MOV.U32 R0, RZ, RZ, 0x1 ;  /* 0x00000001ff007424 */ /* 0x000fe400078e00ff */
[----:B------:R-:W-:-:S10]  /*4e30*/  IMAD.MOV.U32 R3, RZ, RZ, RZ ;  /* 0x000000ffff037224 */ /* 0x000fd400078e00ff */
[----:B------:R-:W-:Y:S05]  /*4e40*/  @!P0 BRA `(.L_x_102) ;  /* 0x0000000c003c8947 */ /* 0x000fea0003800000 */
[----:B------:R-:W0:Y:S01]  /*4e50*/  LDC R0, c[0x0][0x28c] ;  /* 0x0000a300ff007b82 */ /* 0x000e220000000800 */
[----:B------:R-:W-:Y:S01]  /*4e60*/  ULDC UR5, c[0x0][0x658] ;  /* 0x0001960000057ab9 */ /* 0x000fe20000000800 */
[----:B------:R-:W-:Y:S01]  /*4e70*/  UMOV UR7, 0xffffffff ;  /* 0xffffffff00077882 */ /* 0x000fe20000000000 */
[----:B------:R-:W-:Y:S01]  /*4e80*/  ULDC UR6, c[0x0][0xc] ;  /* 0x0000030000067ab9 */ /* 0x000fe20000000800 */
[----:B------:R-:W-:Y:S01]  /*4e90*/  USHF.L.U32 UR8, UR7, UR5, URZ ;  /* 0x0000000507087299 */ /* 0x000fe2000800063f */
[----:B------:R-:W-:Y:S01]  /*4ea0*/  BSSY B0, `(.L_x_102) ;  /* 0x00000c9000007945 */ /* 0x000fe20003800000 */
[----:B------:R-:W-:Y:S01]  /*4eb0*/  UMOV UR9, 0x1 ;  /* 0x0000000100097882 */ /* 0x000fe20000000000 */
[----:B------:R-:W-:Y:S01]  /*4ec0*/  ULDC UR7, c[0x0][0x10] ;  /* 0x0000040000077ab9 */ /* 0x000fe20000000800 */
[----:B------:R-:W1:Y:S01]  /*4ed0*/  S2UR UR10, SR_CgaCtaId ;  /* 0x00000000000a79c3 */ /* 0x000e620000008800 */
[----:B------:R-:W-:Y:S01]  /*4ee0*/  UIMAD.WIDE.U32 UR6, UR6, UR7, URZ ;  /* 0x00000007060672a5 */ /* 0x000fe2000f8e003f */
[----:B------:R-:W-:Y:S01]  /*4ef0*/  IMAD.MOV.U32 R9, RZ, RZ, 0x1 ;  /* 0x00000001ff097424 */ /* 0x000fe200078e00ff */
[----:B------:R-:W-:Y:S01]  /*4f00*/  USHF.L.U32 UR18, UR9, UR5, URZ ;  /* 0x0000000509127299 */ /* 0x000fe2000800063f */
[----:B------:R-:W-:Y:S01]  /*4f10*/  LOP3.LUT R12, R19, 0x2, RZ, 0xfc, !PT ;  /* 0x00000002130c7812 */ /* 0x000fe200078efcff */
[----:B------:R-:W-:Y:S01]  /*4f20*/  ULDC UR4, c[0x0][0x600] ;  /* 0x0001800000047ab9 */ /* 0x000fe20000000800 */
[----:B------:R-:W-:Y:S01]  /*4f30*/  ULDC UR5, c[0x0][0x14] ;  /* 0x0000050000057ab9 */ /* 0x000fe20000000800 */
[----:B------:R-:W-:-:S02]  /*4f40*/  UIADD3 UR4, UR4, -0x1, URZ ;  /* 0xffffffff04047890 */ /* 0x000fc4000fffe03f */
[----:B------:R-:W-:Y:S02]  /*4f50*/  UIMAD.WIDE.U32 UR20, UR6, UR5, URZ ;  /* 0x00000005061472a5 */ /* 0x000fe4000f8e003f */
[----:B------:R-:W-:Y:S02]  /*4f60*/  UIMAD UR13, UR7, UR5, URZ ;  /* 0x00000005070d72a4 */ /* 0x000fe4000f8e023f */
[----:B------:R-:W-:Y:S02]  /*4f70*/  ULOP3.LUT UR17, URZ, UR8, URZ, 0x33, !UPT ;  /* 0x000000083f117292 */ /* 0x000fe4000f8e333f */
[----:B------:R-:W-:Y:S01]  /*4f80*/  UIADD3 UR13, UR21, UR13, URZ ;  /* 0x0000000d150d7290 */ /* 0x000fe2000fffe03f */
[----:B0-----:R-:W-:Y:S01]  /*4f90*/  VIADD R0, R0, 0x3f ;  /* 0x0000003f00007836 */ /* 0x001fe20000000000 */
[----:B------:R-:W-:-:S04]  /*4fa0*/  ULDC.64 UR22, c[0x0][0x198] ;  /* 0x0000660000167ab9 */ /* 0x000fc80000000a00 */
[----:B------:R-:W-:Y:S01]  /*4fb0*/  SHF.R.S32.HI R3, RZ, 0x1f, R0 ;  /* 0x0000001fff037819 */ /* 0x000fe20000011400 */
[----:B-1----:R-:W-:-:S03]  /*4fc0*/  IMAD.U32 R10, RZ, RZ, UR10 ;  /* 0x0000000aff0a7e24 */ /* 0x002fc6000f8e00ff */
[----:B------:R-:W-:Y:S01]  /*4fd0*/  LEA.HI R3, R3, R0, RZ, 0x6 ;  /* 0x0000000003037211 */ /* 0x000fe200078f30ff */
[----:B------:R-:W-:-:S03]  /*4fe0*/  IMAD.MOV.U32 R0, RZ, RZ, 0x1 ;  /* 0x00000001ff007424 */ /* 0x000fc600078e00ff */
[----:B------:R-:W-:Y:S01]  /*4ff0*/  SHF.R.S32.HI R8, RZ, 0x6, R3 ;  /* 0x00000006ff087819 */ /* 0x000fe20000011403 */
[----:B------:R-:W-:-:S04]  /*5000*/  IMAD.MOV.U32 R3, RZ, RZ, RZ ;  /* 0x000000ffff037224 */ /* 0x000fc800078e00ff */
[----:B------:R-:W-:-:S07]  /*5010*/  VIADD R11, R8, 0x1 ;  /* 0x00000001080b7836 */ /* 0x000fce0000000000 */
.L_x_113:
[----:B------:R-:W-:-:S03]  /*5020*/  UMOV UR5, 0xffffffff ;  /* 0xffffffff00057882 */ /* 0x000fc60000000000 */
[----:B------:R-:W-:Y:S05]  /*5030*/  BRA.DIV UR5, `(.L_x_103) ;  /* 0x0000000e05a87947 */ /* 0x000fea000b800000 */
[----:B------:R-:W-:-:S13]  /*5040*/  ELECT P6, URZ, PT ;  /* 0x00000000003f782f */ /* 0x000fda00038c0000 */
.L_x_124:
[----:B------:R-:W0:Y:S01]  /*5050*/  LDC R4, c[0x0][0x28c] ;  /* 0x0000a300ff047b82 */ /* 0x000e220000000800 */
[----:B------:R-:W-:Y:S01]  /*5060*/  BSSY B1, `(.L_x_104) ;  /* 0x0000039000017945 */ /* 0x000fe20003800000 */
[----:B0-----:R-:W-:-:S13]  /*5070*/  ISETP.LT.OR P6, PT, R4, 0x1, !P6 ;  /* 0x000000010400780c */ /* 0x001fda00077c1670 */
[----:B------:R-:W-:Y:S05]  /*5080*/  @P6 BRA `(.L_x_105) ;  /* 0x0000000000d86947 */ /* 0x000fea0003800000 */
[----:B------:R-:W-:Y:S02]  /*5090*/  IMAD R13, R13, 0x2, R10 ;  /* 0x000000020d0d7824 */ /* 0x000fe400078e020a */
[----:B------:R-:W-:Y:S02]  /*50a0*/  IMAD.SHL.U32 R20, R7, 0x40, RZ ;  /* 0x0000004007147824 */ /* 0x000fe400078e00ff */
[----:B------:R-:W-:Y:S02]  /*50b0*/  IMAD.MOV.U32 R21, RZ, RZ, RZ ;  /* 0x000000ffff157224 */ /* 0x000fe400078e00ff */
[----:B------:R-:W-:Y:S02]  /*50c0*/  IMAD.MOV.U32 R4, RZ, RZ, R11 ;  /* 0x000000ffff047224 */ /* 0x000fe400078e000b */
[----:B------:R-:W-:Y:S02]  /*50d0*/  IMAD.MOV.U32 R5, RZ, RZ, R0 ;  /* 0x000000ffff057224 */ /* 0x000fe400078e0000 */
[----:B------:R-:W-:-:S02]  /*50e0*/  IMAD.MOV.U32 R7, RZ, RZ, R3 ;  /* 0x000000ffff077224 */ /* 0x000fc400078e0003 */
[----:B------:R-:W-:-:S07]  /*50f0*/  IMAD.SHL.U32 R15, R13, 0x40, RZ ;  /* 0x000000400d0f7824 */ /* 0x000fce00078e00ff */
.L_x_108:
[----:B------:R-:W0:Y:S01]  /*5100*/  S2UR UR5, SR_CgaCtaId ;  /* 0x00000000000579c3 */ /* 0x000e220000008800 */
[----:B------:R-:W-:Y:S02]  /*5110*/  MOV R13, 0x400 ;  /* 0x00000400000d7802 */ /* 0x000fe40000000f00 */
[----:B------:R-:W-:-:S13]  /*5120*/  LOP3.LUT P1, RZ, R18, 0x7f, RZ, 0xc0, !PT ;  /* 0x0000007f12ff7812 */ /* 0x000fda000782c0ff */
[----:B------:R-:W1:Y:S01]  /*5130*/  @!P1 LDC R14, c[0x0][0x500] ;  /* 0x00014000ff0e9b82 */ /* 0x000e620000000800 */
[----:B0-----:R-:W-:-:S05]  /*5140*/  IMAD.U32 R10, RZ, RZ, UR5 ;  /* 0x00000005ff0a7e24 */ /* 0x001fca000f8e00ff */
[----:B------:R-:W-:Y:S02]  /*5150*/  LEA R24, R10, R13, 0x18 ;  /* 0x0000000d0a187211 */ /* 0x000fe400078ec0ff */
[----:B------:R-:W-:-:S03]  /*5160*/  SHF.L.U32 R13, R5, 0x1f, RZ ;  /* 0x0000001f050d7819 */ /* 0x000fc600000006ff */
[----:B------:R-:W-:-:S04]  /*5170*/  IMAD R22, R7, 0x8, R24 ;  /* 0x0000000807167824 */ /* 0x000fc800078e0218 */
[----:B------:R-:W0:Y:S02]  /*5180*/  SYNCS.PHASECHK.TRANS64.TRYWAIT P0, [R22+URZ+0x20], R13 ;  /* 0x0000200d160075a7 */ /* 0x000e24000800017f */
[----:B01----:R-:W-:Y:S05]  /*5190*/  @!P0 BRA `(.L_x_106) ;  /* 0x0000000c00708947 */ /* 0x003fea0003800000 */
.L_x_125:
[----:B0-----:R-:W-:Y:S01]  /*51a0*/  PRMT R13, R12, 0x9910, RZ ;  /* 0x000099100c0d7816 */ /* 0x001fe200000000ff */
[----:B------:R0:W-:Y:S03]  /*51b0*/  @!P1 SYNCS.ARRIVE.TRANS64 RZ, [R22+URZ], R14 ;  /* 0x0000000e16ff99a7 */ /* 0x0001e6000800003f */
[----:B------:R-:W-:-:S13]  /*51c0*/  ISETP.NE.AND P0, PT, R13, 0x2, PT ;  /* 0x000000020d00780c */ /* 0x000fda0003f05270 */
[----:B0-----:R-:W-:Y:S05]  /*51d0*/  @P0 BRA `(.L_x_107) ;  /* 0x0000000000040947 */ /* 0x001fea0003800000 */
[----:B------:R-:W-:Y:S01]  /*51e0*/  BPT.TRAP 0x1 ;  /* 0x000000040000795c */ /* 0x000fe20000300000 */
.L_x_107:
[----:B------:R-:W-:Y:S01]  /*51f0*/  IMAD.SHL.U32 R13, R7, 0x2000, RZ ;  /* 0x00002000070d7824 */ /* 0x000fe200078e00ff */
[----:B------:R-:W-:Y:S01]  /*5200*/  R2UR UR9, R22 ;  /* 0x00000000160972ca */ /* 0x000fe200000e0000 */
[----:B------:R-:W-:Y:S01]  /*5210*/  VIADD R4, R4, 0xffffffff ;  /* 0xffffffff04047836 */ /* 0x000fe20000000000 */
[----:B------:R-:W-:Y:S01]  /*5220*/  R2UR UR11, R15 ;  /* 0x000000000f0b72ca */ /* 0x000fe200000e0000 */
[--C-:B------:R-:W-:Y:S01]  /*5230*/  IMAD R14, R10, 0x1000, R13.reuse ;  /* 0x000010000a0e7824 */ /* 0x100fe200078e020d */
[----:B------:R-:W-:Y:S01]  /*5240*/  IADD3 R13, R24, 0x10100, R13 ;  /* 0x00010100180d7810 */ /* 0x000fe20007ffe00d */
[----:B------:R-:W-:Y:S01]  /*5250*/  UIADD3 UR6, UP0, UR22, 0xf0, URZ ;  /* 0x000000f016067890 */ /* 0x000fe2000ff1e03f */
[----:B------:R-:W-:Y:S01]  /*5260*/  R2UR UR10, R21 ;  /* 0x00000000150a72ca */ /* 0x000fe200000e0000 */
[----:B------:R-:W-:Y:S01]  /*5270*/  IMAD R14, R14, 0x2, R24 ;  /* 0x000000020e0e7824 */ /* 0x000fe200078e0218 */
[----:B------:R-:W-:Y:S01]  /*5280*/  R2UR UR12, R6 ;  /* 0x00000000060c72ca */ /* 0x000fe200000e0000 */
[----:B------:R-:W-:Y:S01]  /*5290*/  UIADD3 UR24, UP1, UR22, 0x1f0, URZ ;  /* 0x000001f016187890 */ /* 0x000fe2000ff3e03f */
[----:B------:R-:W-:Y:S01]  /*52a0*/  R2UR UR16, R13 ;  /* 0x000000000d1072ca */ /* 0x000fe200000e0000 */
[----:B------:R-:W-:Y:S01]  /*52b0*/  UIADD3.X UR7, URZ, UR23, URZ, UP0, !UPT ;  /* 0x000000173f077290 */ /* 0x000fe200087fe43f */
[----:B------:R-:W-:Y:S01]  /*52c0*/  R2UR UR5, R14 ;  /* 0x000000000e0572ca */ /* 0x000fe200000e0000 */
[----:B------:R-:W-:Y:S01]  /*52d0*/  VIADD R7, R7, 0x1 ;  /* 0x0000000107077836 */ /* 0x000fe20000000000 */
[----:B------:R-:W-:Y:S01]  /*52e0*/  R2UR UR19, R20 ;  /* 0x00000000141372ca */ /* 0x000fe200000e0000 */
[----:B------:R-:W-:Y:S01]  /*52f0*/  UIADD3.X UR25, URZ, UR23, URZ, UP1, !UPT ;  /* 0x000000173f197290 */ /* 0x000fe20008ffe43f */
[----:B------:R-:W-:Y:S01]  /*5300*/  ISETP.GT.AND P1, PT, R4, 0x1, PT ;  /* 0x000000010400780c */ /* 0x000fe20003f24270 */
[----:B------:R-:W-:Y:S01]  /*5310*/  UMOV UR14, 0x0 ;  /* 0x00000000000e7882 */ /* 0x000fe20000000000 */
[----:B------:R-:W-:Y:S01]  /*5320*/  UMOV UR15, 0x10000000 ;  /* 0x10000000000f7882 */ /* 0x000fe20000000000 */
[----:B------:R-:W-:Y:S01]  /*5330*/  ISETP.NE.AND P0, PT, R7, 0x4, PT ;  /* 0x000000040700780c */ /* 0x000fe20003f05270 */
[----:B------:R-:W-:-:S03]  /*5340*/  VIADD R21, R21, 0x40 ;  /* 0x0000004015157836 */ /* 0x000fc60000000000 */
[----:B------:R-:W-:Y:S02]  /*5350*/  SEL R14, RZ, 0x1, P0 ;  /* 0x00000001ff0e7807 */ /* 0x000fe40000000000 */
[----:B------:R-:W-:Y:S01]  /*5360*/  UIADD3 UR8, UR5, 0x100, URZ ;  /* 0x0000010005087890 */ /* 0x000fe2000fffe03f */
[----:B------:R-:W-:Y:S02]  /*5370*/  SEL R7, R7, RZ, P0 ;  /* 0x000000ff07077207 */ /* 0x000fe40000000000 */
[----:B------:R-:W-:Y:S01]  /*5380*/  UMOV UR5, 0x30000 ;  /* 0x0003000000057882 */ /* 0x000fe20000000000 */
[----:B------:R-:W-:-:S05]  /*5390*/  LOP3.LUT R5, R5, R14, RZ, 0x3c, !PT ;  /* 0x0000000e05057212 */ /* 0x000fca00078e3cff */
[----:B------:R0:W-:Y:S02]  /*53a0*/  UTMALDG.3D.MULTICAST [UR8], [UR6], UR5, desc[UR14] ;  /* 0x00000e08060073b4 */ /* 0x0001e40008011805 */
[----:B0-----:R-:W-:Y:S01]  /*53b0*/  UMOV UR8, UR16 ;  /* 0x0000001000087c82 */ /* 0x001fe20008000000 */
[----:B------:R-:W-:Y:S02]  /*53c0*/  UMOV UR11, UR19 ;  /* 0x00000013000b7c82 */ /* 0x000fe40008000000 */
[----:B------:R0:W-:Y:S02]  /*53d0*/  UTMALDG.3D [UR8], [UR24], desc[UR14] ;  /* 0x00000e08180075b4 */ /* 0x0001e40008011000 */
[----:B0-----:R-:W-:Y:S05]  /*53e0*/  @P1 BRA `(.L_x_108) ;  /* 0xfffffffc00441947 */ /* 0x001fea000383ffff */
.L_x_105:
[----:B------:R-:W-:Y:S05]  /*53f0*/  BSYNC B1 ;  /* 0x0000000000017941 */ /* 0x000fea0003800000 */
.L_x_104:
[----:B------:R-:W-:Y:S01]  /*5400*/  LOP3.LUT P1, RZ, R9, 0xff, RZ, 0xc0, !PT ;  /* 0x000000ff09ff7812 */ /* 0x000fe2000782c0ff */
[----:B------:R-:W-:Y:S01]  /*5410*/  IMAD.IADD R3, R8, 0x1, R3 ;  /* 0x0000000108037824 */ /* 0x000fe200078e0203 */
[----:B------:R-:W-:Y:S01]  /*5420*/  IADD3 R16, P2, R16, UR20, RZ ;  /* 0x0000001410107c10 */ /* 0x000fe2000ff5e0ff */
[----:B------:R-:W-:Y:S01]  /*5430*/  ULDC.64 UR6, c[0x0][0x650] ;  /* 0x0001940000067ab9 */ /* 0x000fe20000000a00 */
[----:B------:R-:W-:Y:S01]  /*5440*/  BSSY B1, `(.L_x_109) ;  /* 0x000006c000017945 */ /* 0x000fe20003800000 */
[----:B------:R-:W-:Y:S01]  /*5450*/  IMAD.MOV.U32 R13, RZ, RZ, -0x1 ;  /* 0xffffffffff0d7424 */ /* 0x000fe200078e00ff */
[----:B------:R-:W-:Y:S01]  /*5460*/  ISETP.GT.U32.AND P0, PT, R3, 0x3, PT ;  /* 0x000000030300780c */ /* 0x000fe20003f04070 */
[----:B------:R-:W-:Y:S01]  /*5470*/  IMAD.MOV.U32 R7, RZ, RZ, -0x1 ;  /* 0xffffffffff077424 */ /* 0x000fe200078e00ff */
[----:B------:R-:W-:Y:S01]  /*5480*/  SHF.R.U32.HI R4, RZ, 0x2, R3 ;  /* 0x00000002ff047819 */ /* 0x000fe20000011603 */
[----:B------:R-:W-:Y:S01]  /*5490*/  IMAD.MOV.U32 R6, RZ, RZ, -0x1 ;  /* 0xffffffffff067424 */ /* 0x000fe200078e00ff */
[----:B------:R-:W-:-:S02]  /*54a0*/  ISETP.LT.U32.AND P0, PT, R8, 0x4, P0 ;  /* 0x000000040800780c */ /* 0x000fc40000701070 */
[----:B------:R-:W-:Y:S01]  /*54b0*/  IADD3.X R17, R17, UR13, RZ, P2, !PT ;  /* 0x0000000d11117c10 */ /* 0x000fe200097fe4ff */
[----:B------:R-:W0:Y:S01]  /*54c0*/  @P1 S2R R10, SR_CgaCtaId ;  /* 0x00000000000a1919 */ /* 0x000e220000008800 */
[----:B------:R-:W-:Y:S02]  /*54d0*/  @P1 MOV R5, 0x400 ;  /* 0x0000040000051802 */ /* 0x000fe40000000f00 */
[----:B------:R-:W-:Y:S02]  /*54e0*/  ISETP.GE.U32.AND P2, PT, R16, UR6, PT ;  /* 0x0000000610007c0c */ /* 0x000fe4000bf46070 */
[----:B------:R-:W-:Y:S02]  /*54f0*/  LOP3.LUT R4, R4, 0x1, RZ, 0xc0, !PT ;  /* 0x0000000104047812 */ /* 0x000fe400078ec0ff */
[----:B------:R-:W-:Y:S02]  /*5500*/  LOP3.LUT R3, R3, 0x3, RZ, 0xc0, !PT ;  /* 0x0000000303037812 */ /* 0x000fe400078ec0ff */
[----:B------:R-:W-:-:S02]  /*5510*/  PRMT R9, RZ, 0x7610, R9 ;  /* 0x00007610ff097816 */ /* 0x000fc40000000009 */
[----:B0-----:R-:W-:-:S04]  /*5520*/  @P1 LEA R5, R10, R5, 0x18 ;  /* 0x000000050a051211 */ /* 0x001fc800078ec0ff */
[----:B------:R0:W-:Y:S01]  /*5530*/  @P1 SYNCS.ARRIVE.TRANS64.A1T0 RZ, [R5+URZ+0x58], RZ ;  /* 0x000058ff05ff19a7 */ /* 0x0001e2000810003f */
[----:B------:R-:W-:-:S04]  /*5540*/  ISETP.NE.U32.AND P1, PT, R4, 0x1, PT ;  /* 0x000000010400780c */ /* 0x000fc80003f25070 */
[----:B------:R-:W-:Y:S02]  /*5550*/  ISETP.GT.U32.AND P1, PT, R8, 0x3, !P1 ;  /* 0x000000030800780c */ /* 0x000fe40004f24070 */
[----:B0-----:R-:W-:Y:S02]  /*5560*/  SEL R5, RZ, 0x1, !P0 ;  /* 0x00000001ff057807 */ /* 0x001fe40004000000 */
[----:B------:R-:W-:Y:S02]  /*5570*/  ISETP.GE.U32.AND.EX P0, PT, R17, UR7, PT, P2 ;  /* 0x0000000711007c0c */ /* 0x000fe4000bf06120 */
[----:B------:R-:W-:-:S04]  /*5580*/  SEL R4, RZ, 0x1, !P1 ;  /* 0x00000001ff047807 */ /* 0x000fc80004800000 */
[----:B------:R-:W-:Y:S02]  /*5590*/  LOP3.LUT R0, R4, R0, R5, 0x96, !PT ;  /* 0x0000000004007212 */ /* 0x000fe400078e9605 */
[----:B------:R-:W-:-:S05]  /*55a0*/  PRMT R4, RZ, 0x7610, R4 ;  /* 0x00007610ff047816 */ /* 0x000fca0000000004 */
[----:B------:R-:W-:Y:S05]  /*55b0*/  @P0 BRA `(.L_x_110) ;  /* 0x0000000400500947 */ /* 0x000fea0003800000 */
[----:B------:R-:W0:Y:S01]  /*55c0*/  S2R R15, SR_CTAID.X ;  /* 0x00000000000f7919 */ /* 0x000e220000002500 */
[----:B------:R-:W-:Y:S01]  /*55d0*/  ULDC.64 UR6, c[0x0][0x628] ;  /* 0x00018a0000067ab9 */ /* 0x000fe20000000a00 */
[----:B------:R-:W1:Y:S01]  /*55e0*/  LDC R20, c[0x0][0x144] ;  /* 0x00005100ff147b82 */ /* 0x000e620000000800 */
[----:B------:R-:W-:Y:S01]  /*55f0*/  ISETP.NE.U32.AND P0, PT, RZ, UR6, PT ;  /* 0x00000006ff007c0c */ /* 0x000fe2000bf05070 */
[----:B------:R-:W2:Y:S01]  /*5600*/  S2R R13, SR_CTAID.Y ;  /* 0x00000000000d7919 */ /* 0x000ea20000002600 */
[----:B------:R-:W-:Y:S01]  /*5610*/  ULDC UR8, c[0x0][0x630] ;  /* 0x00018c0000087ab9 */ /* 0x000fe20000000800 */
[----:B------:R-:W-:Y:S01]  /*5620*/  ULDC UR9, c[0x0][0x150] ;  /* 0x0000540000097ab9 */ /* 0x000fe20000000800 */
[----:B------:R-:W-:Y:S01]  /*5630*/  ISETP.NE.AND.EX P0, PT, RZ, UR7, PT, P0 ;  /* 0x00000007ff007c0c */ /* 0x000fe2000bf05300 */
[----:B------:R-:W-:Y:S02]  /*5640*/  IMAD.MOV.U32 R4, RZ, RZ, R16 ;  /* 0x000000ffff047224 */ /* 0x000fe400078e0010 */
[----:B------:R-:W-:Y:S01]  /*5650*/  IMAD.MOV.U32 R5, RZ, RZ, R17 ;  /* 0x000000ffff057224 */ /* 0x000fe200078e0011 */
[----:B0-----:R-:W-:-:S09]  /*5660*/  I2FP.F32.U32 R22, R15 ;  /* 0x0000000f00167245 */ /* 0x001fd20000201000 */
[----:B------:R-:W-:Y:S05]  /*5670*/  @!P0 BRA `(.L_x_111) ;  /* 0x0000000000288947 */ /* 0x000fea0003800000 */
[----:B------:R-:W-:Y:S02]  /*5680*/  ULDC UR5, c[0x0][0x634] ;  /* 0x00018d0000057ab9 */ /* 0x000fe40000000800 */
[----:B------:R-:W-:-:S05]  /*5690*/  IADD3 R5, P0, R16, UR5, RZ ;  /* 0x0000000510057c10 */ /* 0x000fca000ff1e0ff */
[----:B------:R-:W-:-:S04]  /*56a0*/  IMAD.X R21, RZ, RZ, R17, P0 ;  /* 0x000000ffff157224 */ /* 0x000fc800000e0611 */
[----:B------:R-:W-:-:S04]  /*56b0*/  IMAD.WIDE.U32 R6, R21, UR6, RZ ;  /* 0x0000000615067c25 */ /* 0x000fc8000f8e00ff */
[----:B------:R-:W-:-:S04]  /*56c0*/  IMAD.WIDE.U32 R6, P0, R5, UR7, R6 ;  /* 0x0000000705067c25 */ /* 0x000fc8000f800006 */
[----:B------:R-:W-:-:S04]  /*56d0*/  IMAD.WIDE.U32 R4, R5, UR6, RZ ;  /* 0x0000000605047c25 */ /* 0x000fc8000f8e00ff */
[----:B------:R-:W-:Y:S01]  /*56e0*/  IMAD.MOV.U32 R4, RZ, RZ, R7 ;  /* 0x000000ffff047224 */ /* 0x000fe200078e0007 */
[----:B------:R-:W-:Y:S01]  /*56f0*/  IADD3 RZ, P1, R5, R6, RZ ;  /* 0x0000000605ff7210 */ /* 0x000fe20007f3e0ff */
[----:B------:R-:W-:-:S04]  /*5700*/  IMAD.X R5, RZ, RZ, RZ, P0 ;  /* 0x000000ffff057224 */ /* 0x000fc800000e06ff */
[----:B------:R-:W-:-:S08]  /*5710*/  IMAD.WIDE.U32.X R4, R21, UR7, R4, P1 ;  /* 0x0000000715047c25 */ /* 0x000fd000088e0404 */
.L_x_111:
[----:B------:R-:W-:Y:S01]  /*5720*/  FMUL R22, R22, UR9 ;  /* 0x0000000916167c20 */ /* 0x000fe20008400000 */
[--C-:B------:R-:W-:Y:S01]  /*5730*/  SHF.R.U64 R14, R4, UR8, R5.reuse ;  /* 0x00000008040e7c19 */ /* 0x100fe20008001205 */
[----:B------:R-:W-:Y:S01]  /*5740*/  ULDC.64 UR6, c[0x0][0x620] ;  /* 0x0001880000067ab9 */ /* 0x000fe20000000a00 */
[----:B------:R-:W-:Y:S01]  /*5750*/  SHF.R.U32.HI R4, RZ, UR8, R5 ;  /* 0x00000008ff047c19 */ /* 0x000fe20008011605 */
[----:B------:R-:W-:Y:S01]  /*5760*/  ULDC.64 UR8, c[0x0][0x640] ;  /* 0x0001900000087ab9 */ /* 0x000fe20000000a00 */
[----:B------:R-:W-:Y:S01]  /*5770*/  IADD3 R5, P0, RZ, -R14, RZ ;  /* 0x8000000eff057210 */ /* 0x000fe20007f1e0ff */
[----:B------:R-:W0:Y:S01]  /*5780*/  F2I.U32.TRUNC.NTZ R22, R22 ;  /* 0x0000001600167305 */ /* 0x000e22000020f000 */
[----:B------:R-:W-:-:S03]  /*5790*/  ULDC UR5, c[0x0][0x618] ;  /* 0x0001860000057ab9 */ /* 0x000fc60000000800 */
[----:B------:R-:W-:Y:S01]  /*57a0*/  IMAD.X R4, RZ, RZ, ~R4, P0 ;  /* 0x000000ffff047224 */ /* 0x000fe200000e0e04 */
[----:B------:R-:W-:-:S03]  /*57b0*/  ISETP.NE.U32.AND P0, PT, RZ, UR8, PT ;  /* 0x00000008ff007c0c */ /* 0x000fc6000bf05070 */
[----:B------:R-:W-:Y:S01]  /*57c0*/  IMAD R4, R4, UR6, RZ ;  /* 0x0000000604047c24 */ /* 0x000fe2000f8e02ff */
[----:B------:R-:W-:-:S03]  /*57d0*/  ISETP.NE.AND.EX P0, PT, RZ, UR9, PT, P0 ;  /* 0x00000009ff007c0c */ /* 0x000fc6000bf05300 */
[C---:B------:R-:W-:Y:S02]  /*57e0*/  IMAD R7, R5.reuse, UR7, R4 ;  /* 0x0000000705077c24 */ /* 0x040fe4000f8e0204 */
[----:B------:R-:W-:Y:S01]  /*57f0*/  IMAD.WIDE.U32 R4, R5, UR6, R16 ;  /* 0x0000000605047c25 */ /* 0x000fe2000f8e0010 */
[----:B------:R-:W-:-:S03]  /*5800*/  ULDC UR6, c[0x0][0x154] ;  /* 0x0000550000067ab9 */ /* 0x000fc60000000800 */
[----:B0-----:R-:W-:Y:S02]  /*5810*/  IMAD.MOV R6, RZ, RZ, -R22 ;  /* 0x000000ffff067224 */ /* 0x001fe400078e0a16 */
[----:B------:R-:W-:Y:S02]  /*5820*/  IMAD.IADD R5, R5, 0x1, R7 ;  /* 0x0000000105057824 */ /* 0x000fe400078e0207 */
[----:B-1----:R-:W-:Y:S01]  /*5830*/  IMAD R15, R20, R6, R15 ;  /* 0x00000006140f7224 */ /* 0x002fe200078e020f */
[----:B--2---:R-:W-:Y:S01]  /*5840*/  I2FP.F32.U32 R6, R13 ;  /* 0x0000000d00067245 */ /* 0x004fe20000201000 */
[----:B------:R-:W0:Y:S01]  /*5850*/  LDC R20, c[0x0][0x148] ;  /* 0x00005200ff147b82 */ /* 0x000e220000000800 */
[--C-:B------:R-:W-:Y:S02]  /*5860*/  SHF.R.U64 R21, R4, UR5, R5.reuse ;  /* 0x0000000504157c19 */ /* 0x100fe40008001205 */
[----:B------:R-:W-:Y:S01]  /*5870*/  SHF.R.U32.HI R4, RZ, UR5, R5 ;  /* 0x00000005ff047c19 */ /* 0x000fe20008011605 */
[----:B------:R-:W-:Y:S01]  /*5880*/  FMUL R6, R6, UR6 ;  /* 0x0000000606067c20 */ /* 0x000fe20008400000 */
[----:B------:R-:W-:-:S02]  /*5890*/  ULDC UR5, c[0x0][0x608] ;  /* 0x0001820000057ab9 */ /* 0x000fc40000000800 */
[--C-:B------:R-:W-:Y:S01]  /*58a0*/  SHF.R.U64 R23, R21, UR5, R4.reuse ;  /* 0x0000000515177c19 */ /* 0x100fe20008001204 */
[----:B------:R1:W2:Y:S01]  /*58b0*/  F2I.U32.TRUNC.NTZ R24, R6 ;  /* 0x0000000600187305 */ /* 0x0002a2000020f000 */
[----:B------:R-:W-:Y:S01]  /*58c0*/  SHF.R.U32.HI R4, RZ, UR5, R4 ;  /* 0x00000005ff047c19 */ /* 0x000fe20008011604 */
[----:B------:R-:W-:-:S03]  /*58d0*/  ULDC UR5, c[0x0][0x658] ;  /* 0x0001960000057ab9 */ /* 0x000fc60000000800 */
[--C-:B------:R-:W-:Y:S02]  /*58e0*/  SHF.R.U64 R22, R23, UR5, R4.reuse ;  /* 0x0000000517167c19 */ /* 0x100fe40008001204 */
[----:B------:R-:W-:-:S03]  /*58f0*/  SHF.R.U32.HI R25, RZ, UR5, R4 ;  /* 0x00000005ff197c19 */ /* 0x000fc60008011604 */
[----:B------:R-:W-:Y:S02]  /*5900*/  IMAD.MOV.U32 R4, RZ, RZ, R22 ;  /* 0x000000ffff047224 */ /* 0x000fe400078e0016 */
[----:B------:R-:W-:Y:S01]  /*5910*/  IMAD.MOV.U32 R5, RZ, RZ, R25 ;  /* 0x000000ffff057224 */ /* 0x000fe200078e0019 */
[----:B-1----:R-:W-:Y:S06]  /*5920*/  @!P0 BRA `(.L_x_112) ;  /* 0x0000000000288947 */ /* 0x002fec0003800000 */
        /* <DEDUP_REMOVED lines=10> */
.L_x_112:
[----:B------:R-:W-:Y:S01]  /*59d0*/  ISETP.NE.AND P0, PT, R2, 0x1, PT ;  /* 0x000000010200780c */ /* 0x000fe20003f05270 */
[----:B------:R-:W-:Y:S01]  /*59e0*/  ULDC UR5, c[0x0][0x648] ;  /* 0x0001920000057ab9 */ /* 0x000fe20000000800 */
[----:B------:R-:W-:Y:S01]  /*59f0*/  LOP3.LUT R23, R23, UR17, RZ, 0xc0, !PT ;  /* 0x0000001117177c12 */ /* 0x000fe2000f8ec0ff */
[----:B--2---:R-:W-:Y:S01]  /*5a00*/  IMAD.MOV R24, RZ, RZ, -R24 ;  /* 0x000000ffff187224 */ /* 0x004fe200078e0a18 */
[----:B------:R-:W-:Y:S01]  /*5a10*/  SHF.R.U64 R4, R4, UR5, R5 ;  /* 0x0000000504047c19 */ /* 0x000fe20008001205 */
[----:B------:R-:W-:Y:S01]  /*5a20*/  ULDC UR5, c[0x0][0x638] ;  /* 0x00018e0000057ab9 */ /* 0x000fe20000000800 */
[----:B------:R-:W-:Y:S01]  /*5a30*/  LOP3.LUT R21, R21, UR4, RZ, 0xc0, !PT ;  /* 0x0000000415157c12 */ /* 0x000fe2000f8ec0ff */
[----:B------:R-:W-:Y:S01]  /*5a40*/  ULDC UR6, c[0x0][0x610] ;  /* 0x0001840000067ab9 */ /* 0x000fe20000000800 */
[----:B------:R-:W-:Y:S02]  /*5a50*/  IMAD.MOV.U32 R6, RZ, RZ, R14 ;  /* 0x000000ffff067224 */ /* 0x000fe400078e000e */
[----:B------:R-:W-:-:S02]  /*5a60*/  IMAD.MOV R5, RZ, RZ, -R4 ;  /* 0x000000ffff057224 */ /* 0x000fc400078e0a04 */
[----:B------:R-:W-:Y:S02]  /*5a70*/  IMAD R4, R4, UR18, R23 ;  /* 0x0000001204047c24 */ /* 0x000fe4000f8e0217 */
[----:B0-----:R-:W-:Y:S02]  /*5a80*/  @P0 IMAD R15, R20, R24, R13 ;  /* 0x00000018140f0224 */ /* 0x001fe400078e020d */
[----:B------:R-:W-:Y:S01]  /*5a90*/  IMAD R22, R5, UR5, R22 ;  /* 0x0000000505167c24 */ /* 0x000fe2000f8e0216 */
[----:B------:R-:W-:Y:S01]  /*5aa0*/  ULDC UR5, c[0x0][0x600] ;  /* 0x0001800000057ab9 */ /* 0x000fe20000000800 */
[----:B------:R-:W-:Y:S02]  /*5ab0*/  IMAD R15, R4, UR6, R15 ;  /* 0x00000006040f7c24 */ /* 0x000fe4000f8e020f */
[----:B------:R-:W-:Y:S02]  /*5ac0*/  IMAD R22, R22, UR5, R21 ;  /* 0x0000000516167c24 */ /* 0x000fe4000f8e0215 */
[----:B------:R-:W-:-:S03]  /*5ad0*/  IMAD.MOV.U32 R4, RZ, RZ, 0x1 ;  /* 0x00000001ff047424 */ /* 0x000fc600078e00ff */
[----:B------:R-:W-:Y:S02]  /*5ae0*/  SEL R7, R22, R15, !P0 ;  /* 0x0000000f16077207 */ /* 0x000fe40004000000 */
[----:B------:R-:W-:-:S07]  /*5af0*/  SEL R13, R15, R22, !P0 ;  /* 0x000000160f0d7207 */ /* 0x000fce0004000000 */
.L_x_110:
[----:B------:R-:W-:Y:S05]  /*5b00*/  BSYNC B1 ;  /* 0x0000000000017941 */ /* 0x000fea0003800000 */
.L_x_109:
[----:B------:R-:W-:-:S13]  /*5b10*/  LOP3.LUT P0, RZ, R4, 0xff, RZ, 0xc0, !PT ;  /* 0x000000ff04ff7812 */ /* 0x000fda000780c0ff */
[----:B------:R-:W-:Y:S05]  /*5b20*/  @P0 BRA `(.L_x_113) ;  /* 0xfffffff4003c0947 */ /* 0x000fea000383ffff */
[----:B------:R-:W-:Y:S05]  /*5b30*/  BSYNC B0 ;  /* 0x0000000000007941 */ /* 0x000fea0003800000 */
.L_x_102:
[----:B------:R-:W-:-:S03]  /*5b40*/  UMOV UR5, 0xffffffff ;  /* 0xffffffff00057882 */ /* 0x000fc60000000000 */
[----:B------:R-:W-:Y:S05]  /*5b50*/  BRA.DIV UR5, `(.L_x_114) ;  /* 0x0000000605147947 */ /* 0x000fea000b800000 */
[----:B------:R-:W-:-:S13]  /*5b60*/  ELECT P6, URZ, PT ;  /* 0x00000000003f782f */ /* 0x000fda00038c0000 */
.L_x_128:
[----:B------:R-:W-:Y:S04]  /*5b70*/  BSSY B0, `(.L_x_115) ;  /* 0x000002b000007945 */ /* 0x000fe80003800000 */
[----:B------:R-:W-:Y:S05]  /*5b80*/  @!P6 BRA `(.L_x_116) ;  /* 0x0000000000a4e947 */ /* 0x000fea0003800000 */
[----:B------:R-:W-:-:S04]  /*5b90*/  LOP3.LUT R19, R19, 0x2, RZ, 0xfc, !PT ;  /* 0x0000000213137812 */ /* 0x000fc800078efcff */
[----:B------:R-:W-:-:S13]  /*5ba0*/  ISETP.NE.AND P0, PT, R19, 0x3, PT ;  /* 0x000000031300780c */ /* 0x000fda0003f05270 */
[----:B------:R-:W-:Y:S05]  /*5bb0*/  @!P0 BRA `(.L_x_117) ;  /* 0x0000000000048947 */ /* 0x000fea0003800000 */
[----:B------:R-:W-:Y:S01]  /*5bc0*/  BPT.TRAP 0x1 ;  /* 0x000000040000795c */ /* 0x000fe20000300000 */
.L_x_117:
[----:B------:R-:W0:Y:S01]  /*5bd0*/  S2R R5, SR_CgaCtaId ;  /* 0x0000000000057919 */ /* 0x000e220000008800 */
[----:B------:R-:W-:Y:S02]  /*5be0*/  MOV R2, 0x400 ;  /* 0x0000040000027802 */ /* 0x000fe40000000f00 */
[----:B------:R-:W-:Y:S02]  /*5bf0*/  SHF.L.U32 R4, R0, 0x1f, RZ ;  /* 0x0000001f00047819 */ /* 0x000fe400000006ff */
[----:B0-----:R-:W-:-:S05]  /*5c00*/  LEA R2, R5, R2, 0x18 ;  /* 0x0000000205027211 */ /* 0x001fca00078ec0ff */
[----:B------:R-:W-:-:S04]  /*5c10*/  VIADD R2, R2, 0x20 ;  /* 0x0000002002027836 */ /* 0x000fc80000000000 */
[C---:B------:R-:W-:Y:S02]  /*5c20*/  IMAD R7, R3.reuse, 0x8, R2 ;  /* 0x0000000803077824 */ /* 0x040fe400078e0202 */
[----:B------:R-:W-:Y:S02]  /*5c30*/  VIADD R3, R3, 0x1 ;  /* 0x0000000103037836 */ /* 0x000fe40000000000 */
[----:B------:R-:W0:Y:S03]  /*5c40*/  SYNCS.PHASECHK.TRANS64.TRYWAIT P0, [R7+URZ], R4 ;  /* 0x00000004070075a7 */ /* 0x000e26000800017f */
[----:B------:R-:W-:-:S04]  /*5c50*/  ISETP.NE.AND P1, PT, R3, 0x4, PT ;  /* 0x000000040300780c */ /* 0x000fc80003f25270 */
[----:B------:R-:W-:Y:S02]  /*5c60*/  SEL R5, RZ, 0x1, P1 ;  /* 0x00000001ff057807 */ /* 0x000fe40000800000 */
[----:B------:R-:W-:Y:S02]  /*5c70*/  SEL R3, R3, RZ, P1 ;  /* 0x000000ff03037207 */ /* 0x000fe40000800000 */
[----:B------:R-:W-:-:S03]  /*5c80*/  LOP3.LUT R6, R0, R5, RZ, 0x3c, !PT ;  /* 0x0000000500067212 */ /* 0x000fc600078e3cff */
[----:B------:R-:W-:Y:S01]  /*5c90*/  IMAD R8, R3, 0x8, R2 ;  /* 0x0000000803087824 */ /* 0x000fe200078e0202 */
[----:B------:R-:W-:Y:S01]  /*5ca0*/  SHF.L.U32 R5, R6, 0x1f, RZ ;  /* 0x0000001f06057819 */ /* 0x000fe200000006ff */
[----:B0-----:R-:W-:Y:S06]  /*5cb0*/  @!P0 BRA `(.L_x_118) ;  /* 0x0000000000dc8947 */ /* 0x001fec0003800000 */
.L_x_129:
[----:B------:R-:W1:Y:S01]  /*5cc0*/  SYNCS.PHASECHK.TRANS64.TRYWAIT P0, [R8+URZ], R5 ;  /* 0x00000005080075a7 */ /* 0x000e62000800017f */
[----:B------:R-:W-:-:S05]  /*5cd0*/  VIADD R0, R3, 0x1 ;  /* 0x0000000103007836 */ /* 0x000fca0000000000 */
[----:B------:R-:W-:-:S04]  /*5ce0*/  ISETP.NE.AND P1, PT, R0, 0x4, PT ;  /* 0x000000040000780c */ /* 0x000fc80003f25270 */
[----:B------:R-:W-:Y:S02]  /*5cf0*/  SEL R3, RZ, 0x1, P1 ;  /* 0x00000001ff037807 */ /* 0x000fe40000800000 */
[----:B0-----:R-:W-:Y:S02]  /*5d00*/  SEL R7, R0, RZ, P1 ;  /* 0x000000ff00077207 */ /* 0x001fe40000800000 */
[----:B------:R-:W-:-:S03]  /*5d10*/  LOP3.LUT R9, R6, R3, RZ, 0x3c, !PT ;  /* 0x0000000306097212 */ /* 0x000fc600078e3cff */
[----:B------:R-:W-:Y:S01]  /*5d20*/  IMAD R11, R7, 0x8, R2 ;  /* 0x00000008070b7824 */ /* 0x000fe200078e0202 */
[----:B------:R-:W-:Y:S01]  /*5d30*/  SHF.L.U32 R6, R9, 0x1f, RZ ;  /* 0x0000001f09067819 */ /* 0x000fe200000006ff */
[----:B-1----:R-:W-:Y:S06]  /*5d40*/  @!P0 BRA `(.L_x_119) ;  /* 0x0000000000cc8947 */ /* 0x002fec0003800000 */
.L_x_130:
[----:B------:R-:W1:Y:S01]  /*5d50*/  SYNCS.PHASECHK.TRANS64.TRYWAIT P0, [R11+URZ], R6 ;  /* 0x000000060b0075a7 */ /* 0x000e62000800017f */
[----:B------:R-:W-:-:S05]  /*5d60*/  VIADD R0, R7, 0x1 ;  /* 0x0000000107007836 */ /* 0x000fca0000000000 */
[----:B------:R-:W-:-:S04]  /*5d70*/  ISETP.NE.AND P1, PT, R0, 0x4, PT ;  /* 0x000000040000780c */ /* 0x000fc80003f25270 */
[----:B------:R-:W-:Y:S02]  /*5d80*/  SEL R4, RZ, 0x1, P1 ;  /* 0x00000001ff047807 */ /* 0x000fe40000800000 */
[----:B------:R-:W-:Y:S02]  /*5d90*/  SEL R3, R0, RZ, P1 ;  /* 0x000000ff00037207 */ /* 0x000fe40000800000 */
[----:B------:R-:W-:Y:S01]  /*5da0*/  LOP3.LUT R0, R9, R4, RZ, 0x3c, !PT ;  /* 0x0000000409007212 */ /* 0x000fe200078e3cff */
[----:B-1----:R-:W-:Y:S06]  /*5db0*/  @!P0 BRA `(.L_x_120) ;  /* 0x0000000000c48947 */ /* 0x002fec0003800000 */
.L_x_131:
[----:B------:R-:W-:Y:S01]  /*5dc0*/  IMAD R3, R3, 0x8, R2 ;  /* 0x0000000803037824 */ /* 0x000fe200078e0202 */
[----:B------:R-:W-:-:S07]  /*5dd0*/  SHF.L.U32 R0, R0, 0x1f, RZ ;  /* 0x0000001f00007819 */ /* 0x000fce00000006ff */
.L_x_121:
[----:B--2---:R2:W3:Y:S02]  /*5de0*/  SYNCS.PHASECHK.TRANS64.TRYWAIT P0, [R3+URZ], R0 ;  /* 0x00000000030075a7 */ /* 0x0044e4000800017f */
[----:B---3--:R-:W-:Y:S05]  /*5df0*/  @!P0 NANOSLEEP.SYNCS 0x989680 ;  /* 0x009896800000895d */ /* 0x008fea0003900000 */
[----:B------:R-:W3:Y:S02]  /*5e00*/  @!P0 SYNCS.PHASECHK.TRANS64 P0, [R3+URZ], R0 ;  /* 0x00000000030085a7 */ /* 0x000ee4000800007f */
[----:B---3--:R-:W-:Y:S05]  /*5e10*/  @!P0 BRA `(.L_x_121) ;  /* 0xfffffffc00f08947 */ /* 0x008fea000383ffff */
.L_x_116:
[----:B------:R-:W-:Y:S05]  /*5e20*/  BSYNC B0 ;  /* 0x0000000000007941 */ /* 0x000fea0003800000 */
.L_x_115:
[----:B------:R-:W-:Y:S05]  /*5e30*/  EXIT ;  /* 0x000000000000794d */ /* 0x000fea0003800000 */
.L_x_21:
[----:B---3--:R3:W4:Y:S02]  /*5e40*/  SYNCS.PHASECHK.TRANS64.TRYWAIT P1, [R3+URZ], R0 ;  /* 0x00000000030075a7 */ /* 0x008724000802017f */
[----:B----4-:R-:W-:Y:S05]  /*5e50*/  @!P1 NANOSLEEP.SYNCS 0x989680 ;  /* 0x009896800000995d */ /* 0x010fea0003900000 */
[----:B------:R-:W4:Y:S02]  /*5e60*/  @!P1 SYNCS.PHASECHK.TRANS64 P1, [R3+URZ], R0 ;  /* 0x00000000030095a7 */ /* 0x000f24000802007f */
[----:B----4-:R-:W-:Y:S05]  /*5e70*/  @!P1 BRA `(.L_x_21) ;  /* 0xfffffffc00f09947 */ /* 0x010fea000383ffff */
[----:B------:R-:W-:Y:S05]  /*5e80*/  BRA `(.L_x_20) ;  /* 0xffffffb400847947 */ /* 0x000fea000383ffff */
.L_x_26:
[----:B-1----:R1:W2:Y:S02]  /*5e90*/  SYNCS.PHASECHK.TRANS64.TRYWAIT P1, [R5+URZ], R4 ;  /* 0x00000004050075a7 */ /* 0x0022a4000802017f */
[----:B--2---:R-:W-:Y:S05]  /*5ea0*/  @!P1 NANOSLEEP.SYNCS 0x989680 ;  /* 0x009896800000995d */ /* 0x004fea0003900000 */
[----:B------:R-:W2:Y:S02]  /*5eb0*/  @!P1 SYNCS.PHASECHK.TRANS64 P1, [R5+URZ], R4 ;  /* 0x00000004050095a7 */ /* 0x000ea4000802007f */
[----:B--2---:R-:W-:Y:S05]  /*5ec0*/  @!P1 BRA `(.L_x_26) ;  /* 0xfffffffc00f09947 */ /* 0x004fea000383ffff */
[----:B------:R-:W-:Y:S05]  /*5ed0*/  BRA `(.L_x_25) ;  /* 0xffffffb800747947 */ /* 0x000fea000383ffff */
.L_x_103:
[----:B------:R-:W-:Y:S01]  /*5ee0*/  BSSY B1, `(.L_x_122) ;  /* 0x0000006000017945 */ /* 0x000fe20003800000 */
[----:B------:R-:W-:-:S07]  /*5ef0*/  IMAD.MOV.U32 R15, RZ, RZ, -0x1 ;  /* 0xffffffffff0f7424 */ /* 0x000fce00078e00ff */
[----:B------:R-:W-:Y:S05]  /*5f00*/  WARPSYNC.COLLECTIVE R15, `(.L_x_123) ;  /* 0x000000000f0c7348 */ /* 0x000fea0003c00000 */
[----:B------:R-:W-:Y:S02]  /*5f10*/  ELECT P6, UR62, PT ;  /* 0x00000000003e782f */ /* 0x000fe400038c0000 */
[----:B------:R-:W-:Y:S01]  /*5f20*/  MOV R14, UR62 ;  /* 0x0000003e000e7c02 */ /* 0x000fe20008000f00 */
[----:B------:R-:W-:Y:S10]  /*5f30*/  ENDCOLLECTIVE ;  /* 0x000000000000791b */ /* 0x000ff40003800000 */
.L_x_123:
[----:B------:R-:W-:Y:S05]  /*5f40*/  BSYNC B1 ;  /* 0x0000000000017941 */ /* 0x000fea0003800000 */
.L_x_122:
[----:B------:R-:W-:Y:S05]  /*5f50*/  BRA `(.L_x_124) ;  /* 0xfffffff0003c7947 */ /* 0x000fea000383ffff */
.L_x_106:
[----:B0-----:R0:W1:Y:S02]  /*5f60*/  SYNCS.PHASECHK.TRANS64.TRYWAIT P0, [R22+URZ+0x20], R13 ;  /* 0x0000200d160075a7 */ /* 0x001064000800017f */
[----:B-1----:R-:W-:Y:S05]  /*5f70*/  @!P0 NANOSLEEP.SYNCS 0x989680 ;  /* 0x009896800000895d */ /* 0x002fea0003900000 */
[----:B------:R-:W1:Y:S02]  /*5f80*/  @!P0 SYNCS.PHASECHK.TRANS64 P0, [R22+URZ+0x20], R13 ;  /* 0x0000200d160085a7 */ /* 0x000e64000800007f */
[----:B-1----:R-:W-:Y:S05]  /*5f90*/  @!P0 BRA `(.L_x_106) ;  /* 0xfffffffc00f08947 */ /* 0x002fea000383ffff */
[----:B------:R-:W-:Y:S05]  /*5fa0*/  BRA `(.L_x_125) ;  /* 0xfffffff0007c7947 */ /* 0x000fea000383ffff */
.L_x_114:
[----:B------:R-:W-:Y:S01]  /*5fb0*/  BSSY B0, `(.L_x_126) ;  /* 0x0000006000007945 */ /* 0x000fe20003800000 */
[----:B------:R-:W-:-:S07]  /*5fc0*/  IMAD.MOV.U32 R15, RZ, RZ, -0x1 ;  /* 0xffffffffff0f7424 */ /* 0x000fce00078e00ff */
[----:B------:R-:W-:Y:S05]  /*5fd0*/  WARPSYNC.COLLECTIVE R15, `(.L_x_127) ;  /* 0x000000000f0c7348 */ /* 0x000fea0003c00000 */
[----:B------:R-:W-:Y:S02]  /*5fe0*/  ELECT P6, UR62, PT ;  /* 0x00000000003e782f */ /* 0x000fe400038c0000 */
[----:B------:R-:W-:Y:S01]  /*5ff0*/  MOV R14, UR62 ;  /* 0x0000003e000e7c02 */ /* 0x000fe20008000f00 */
[----:B------:R-:W-:Y:S10]  /*6000*/  ENDCOLLECTIVE ;  /* 0x000000000000791b */ /* 0x000ff40003800000 */
.L_x_127:
[----:B------:R-:W-:Y:S05]  /*6010*/  BSYNC B0 ;  /* 0x0000000000007941 */ /* 0x000fea0003800000 */
.L_x_126:
[----:B------:R-:W-:Y:S05]  /*6020*/  BRA `(.L_x_128) ;  /* 0xfffffff800d07947 */ /* 0x000fea000383ffff */
.L_x_118:
[----:B0-----:R0:W1:Y:S02]  /*6030*/  SYNCS.PHASECHK.TRANS64.TRYWAIT P0, [R7+URZ], R4 ;  /* 0x00000004070075a7 */ /* 0x001064000800017f */
[----:B-1----:R-:W-:Y:S05]  /*6040*/  @!P0 NANOSLEEP.SYNCS 0x989680 ;  /* 0x009896800000895d */ /* 0x002fea0003900000 */
[----:B------:R-:W1:Y:S02]  /*6050*/  @!P0 SYNCS.PHASECHK.TRANS64 P0, [R7+URZ], R4 ;  /* 0x00000004070085a7 */ /* 0x000e64000800007f */
[----:B-1----:R-:W-:Y:S05]  /*6060*/  @!P0 BRA `(.L_x_118) ;  /* 0xfffffffc00f08947 */ /* 0x002fea000383ffff */
[----:B------:R-:W-:Y:S05]  /*6070*/  BRA `(.L_x_129) ;  /* 0xfffffffc00107947 */ /* 0x000fea000383ffff */
.L_x_119:
[----:B0-----:R0:W1:Y:S02]  /*6080*/  SYNCS.PHASECHK.TRANS64.TRYWAIT P0, [R8+URZ], R5 ;  /* 0x00000005080075a7 */ /* 0x001064000800017f */
[----:B-1----:R-:W-:Y:S05]  /*6090*/  @!P0 NANOSLEEP.SYNCS 0x989680 ;  /* 0x009896800000895d */ /* 0x002fea0003900000 */
[----:B------:R-:W1:Y:S02]  /*60a0*/  @!P0 SYNCS.PHASECHK.TRANS64 P0, [R8+URZ], R5 ;  /* 0x00000005080085a7 */ /* 0x000e64000800007f */
[----:B-1----:R-:W-:Y:S05]  /*60b0*/  @!P0 BRA `(.L_x_119) ;  /* 0xfffffffc00f08947 */ /* 0x002fea000383ffff */
[----:B------:R-:W-:Y:S05]  /*60c0*/  BRA `(.L_x_130) ;  /* 0xfffffffc00207947 */ /* 0x000fea000383ffff */
.L_x_120:
[----:B-1----:R1:W2:Y:S02]  /*60d0*/  SYNCS.PHASECHK.TRANS64.TRYWAIT P0, [R11+URZ], R6 ;  /* 0x000000060b0075a7 */ /* 0x0022a4000800017f */
[----:B--2---:R-:W-:Y:S05]  /*60e0*/  @!P0 NANOSLEEP.SYNCS 0x989680 ;  /* 0x009896800000895d */ /* 0x004fea0003900000 */
[----:B------:R-:W2:Y:S02]  /*60f0*/  @!P0 SYNCS.PHASECHK.TRANS64 P0, [R11+URZ], R6 ;  /* 0x000000060b0085a7 */ /* 0x000ea4000800007f */
[----:B--2---:R-:W-:Y:S05]  /*6100*/  @!P0 BRA `(.L_x_120) ;  /* 0xfffffffc00f08947 */ /* 0x004fea000383ffff */
[----:B------:R-:W-:Y:S05]  /*6110*/  BRA `(.L_x_131) ;  /* 0xfffffffc00287947 */ /* 0x000fea000383ffff */
.L_x_132:
[----:B------:R-:W-:-:S00]  /*6120*/  BRA `(.L_x_132) ;  /* 0xfffffffc00fc7947 */ /* 0x000fc0000383ffff */
[----:B------:R-:W-:-:S00]  /*6130*/  NOP ;  /* 0x0000000000007918 */ /* 0x000fc00000000000 */
        /* <DEDUP_REMOVED lines=12> */
.L_x_133:


//--------------------- .nv.global.init           --------------------------
	.section	.nv.global.init,"aw",@progbits
.nv.global.init:
	.type		$str$22,@object
	.size		$str$22,($str$23 - $str$22)
$str$22:
        /*0000*/ 	.byte	0x6b, 0x5f, 0x74, 0x69, 0x6c, 0x65, 0x5f, 0x63, 0x6f, 0x75, 0x6e, 0x74, 0x20, 0x3e, 0x3d, 0x20
        /*0010*/ 	.byte	0x31, 0x00
	.type		$str$23,@object
	.size		$str$23,(__unnamed_1 - $str$23)
$str$23:
        /*0012*/ 	.byte	0x2f, 0x74, 0x6d, 0x70, 0x2f, 0x63, 0x75, 0x74, 0x6c, 0x61, 0x73, 0x73, 0x5f, 0x73, 0x77, 0x65
        /*0022*/ 	.byte	0x65, 0x70, 0x5f, 0x73, 0x72, 0x63, 0x2f, 0x69, 0x6e, 0x63, 0x6c, 0x75, 0x64, 0x65, 0x2f, 0x63
        /*0032*/ 	.byte	0x75, 0x74, 0x6c, 0x61, 0x73, 0x73, 0x2f, 0x67, 0x65, 0x6d, 0x6d, 0x2f, 0x63, 0x6f, 0x6c, 0x6c
        /*0042*/ 	.byte	0x65, 0x63, 0x74, 0x69, 0x76, 0x65, 0x2f, 0x73, 0x6d, 0x39, 0x30, 0x5f, 0x6d, 0x6d, 0x61, 0x5f
        /*0052*/ 	.byte	0x74, 0x6d, 0x61, 0x5f, 0x67, 0x6d, 0x6d, 0x61, 0x5f, 0x73, 0x73, 0x5f, 0x77, 0x61, 0x72, 0x70
        /*0062*/ 	.byte	0x73, 0x70, 0x65, 0x63, 0x69, 0x61, 0x6c, 0x69, 0x7a, 0x65, 0x64, 0x2e, 0x68, 0x70, 0x70, 0x00
	.type		__unnamed_1,@object
	.size		__unnamed_1,(.L_0 - __unnamed_1)
__unnamed_1:
        /*0072*/ 	.byte	0x76, 0x6f, 0x69, 0x64, 0x20, 0x63, 0x75, 0x74, 0x6c, 0x61, 0x73, 0x73, 0x3a, 0x3a, 0x67, 0x65
        /* <DEDUP_REMOVED lines=180> */
        /*0bc2*/ 	.byte	0x3a, 0x3a, 0x69, 0x64, 0x65, 0x6e, 0x74, 0x69, 0x74, 0x79, 0x5d, 0x00
.L_0:


//--------------------- .nv.shared._ZN7cutlass13device_kernelINS_4gemm6kernel13GemmUniversalIN4cute5tupleIJiiiiEEENS1_10collective13CollectiveMmaINS1_34MainloopSm90TmaGmmaWarpSpecializedILi4ENS5_IJNS4_1CILi1EEENSA_ILi2EEESB_EEENS1_35KernelTmaWarpSpecializedCooperativeEEENS5_IJNSA_ILi128EEENSA_ILi64EEESH_EEENS_10bfloat16_tENS5_IJlSB_lEEESJ_SK_NS4_8TiledMMAINS4_8MMA_AtomIJNS4_4SM904GMMA27MMA_64x64x16_F32BF16BF16_SSILNSO_5MajorE0ELSQ_0ELNSO_7ScaleInE1ELSR_1EEEEEENS4_6LayoutINS5_IJSC_SB_SB_EEENS5_IJSB_NSA_ILi0EEESW_EEEEENS5_IJNS4_10UnderscoreESZ_SZ_EEEEENS4_23SM90_TMA_LOAD_MULTICASTENS4_14ComposedLayoutINS4_7SwizzleILi3ELi4ELi3EEENS4_18smem_ptr_flag_bitsILi16EEENSU_INS5_IJNSA_ILi8EEESH_EEENS5_IJSH_SB_EEEEEEEvNS4_8identityENS4_13SM90_TMA_LOADES1C_vS1D_EENS_8epilogue10collective6detail29Sm90TmaWarpSpecializedAdapterINS1H_15DefaultEpilogueISJ_SK_SK_NS1G_6thread17LinearCombinationISJ_Li1EffLNS1L_9ScaleType4KindE0ELNS_15FloatRoundStyleE2ESJ_EENS1_15EpilogueDefaultEEEEEvvEEEEvNT_6ParamsE --------------------------
	.section	.nv.shared._ZN7cutlass13device_kernelINS_4gemm6kernel13GemmUniversalIN4cute5tupleIJiiiiEEENS1_10collective13CollectiveMmaINS1_34MainloopSm90TmaGmmaWarpSpecializedILi4ENS5_IJNS4_1CILi1EEENSA_ILi2EEESB_EEENS1_35KernelTmaWarpSpecializedCooperativeEEENS5_IJNSA_ILi128EEENSA_ILi64EEESH_EEENS_10bfloat16_tENS5_IJlSB_lEEESJ_SK_NS4_8TiledMMAINS4_8MMA_AtomIJNS4_4SM904GMMA27MMA_64x64x16_F32BF16BF16_SSILNSO_5MajorE0ELSQ_0ELNSO_7ScaleInE1ELSR_1EEEEEENS4_6LayoutINS5_IJSC_SB_SB_EEENS5_IJSB_NSA_ILi0EEESW_EEEEENS5_IJNS4_10UnderscoreESZ_SZ_EEEEENS4_23SM90_TMA_LOAD_MULTICASTENS4_14ComposedLayoutINS4_7SwizzleILi3ELi4ELi3EEENS4_18smem_ptr_flag_bitsILi16EEENSU_INS5_IJNSA_ILi8EEESH_EEENS5_IJSH_SB_EEEEEEEvNS4_8identityENS4_13SM90_TMA_LOADES1C_vS1D_EENS_8epilogue10collective6detail29Sm90TmaWarpSpecializedAdapterINS1H_15DefaultEpilogueISJ_SK_SK_NS1G_6thread17LinearCombinationISJ_Li1EffLNS1L_9ScaleType4KindE0ELNS_15FloatRoundStyleE2ESJ_EENS1_15EpilogueDefaultEEEEEvvEEEEvNT_6ParamsE,"aw",@nobits
	.sectionflags	@""
	.align	16
	.zero		1024


//--------------------- .nv.shared.reserved.0     --------------------------
	.section	.nv.shared.reserved.0,"aw",@nobits
	.weak		__nv_reservedSMEM_offset_0_alias
	.size		__nv_reservedSMEM_offset_0_alias, 0, 0
	.other		__nv_reservedSMEM_offset_0_alias,@"STO_CUDA_RESERVED_SHARED STV_DEFAULT"
__nv_reservedSMEM_offset_0_alias:
	.zero		0


//--------------------- .nv.global                --------------------------
	.section	.nv.global,"aw",@nobits
.nv.global:
	.type		_ZN39_INTERNAL_5521f507_4_k_cu_90e8f04f_29194cute1_E,@object
	.size		_ZN39_INTERNAL_5521f507_4_k_cu_90e8f04f_29194cute1_E,(_ZN39_INTERNAL_5521f507_4_k_cu_90e8f04f_29194cuda3std3__45__cpo6cbeginE - _ZN39_INTERNAL_5521f507_4_k_cu_90e8f04f_29194cute1_E)
_ZN39_INTERNAL_5521f507_4_k_cu_90e8f04f_29194cute1_E:
	.zero		1
	.type		_ZN39_INTERNAL_5521f507_4_k_cu_90e8f04f_29194cuda3std3__45__cpo6cbeginE,@object
	.size		_ZN39_INTERNAL_5521f507_4_k_cu_90e8f04f_29194cuda3std3__45__cpo6cbeginE,(_ZN39_INTERNAL_5521f507_4_k_cu_90e8f04f_29194cuda3std3__48in_placeE - _ZN39_INTERNAL_5521f507_4_k_cu_90e8f04f_29194cuda3std3__45__cpo6cbeginE)
_ZN39_INTERNAL_5521f507_4_k_cu_90e8f04f_29194cuda3std3__45__cpo6cbeginE:
	.zero		1
	.type		_ZN39_INTERNAL_5521f507_4_k_cu_90e8f04f_29194cuda3std3__48in_placeE,@object
	.size		_ZN39_INTERNAL_5521f507_4_k_cu_90e8f04f_29194cuda3std3__48in_placeE,(_ZN39_INTERNAL_5521f507_4_k_cu_90e8f04f_29194cuda3std6ranges3__45__cpo9iter_moveE - _ZN39_INTERNAL_5521f507_4_k_cu_90e8f04f_29194cuda3std3__48in_placeE)
_ZN39_INTERNAL_5521f507_4_k_cu_90e8f04f_29194cuda3std3__48in_placeE:
	.zero		1
	.type		_ZN39_INTERNAL_5521f507_4_k_cu_90e8f04f_29194cuda3std6ranges3__45__cpo9iter_moveE,@object
	.size		_ZN39_INTERNAL_5521f507_4_k_cu_90e8f04f_29194cuda3std6ranges3__45__cpo9iter_moveE,(_ZN39_INTERNAL_5521f507_4_k_cu_90e8f04f_29194cuda3std3__45__cpo5beginE - _ZN39_INTERNAL_5521f507_4_k_cu_90e8f04f_29194cuda3std6ranges3__45__cpo9iter_moveE)
_ZN39_INTERNAL_5521f507_4_k_cu_90e8f04f_29194cuda3std6ranges3__45__cpo9iter_moveE:
	.zero		1
	.type		_ZN39_INTERNAL_5521f507_4_k_cu_90e8f04f_29194cuda3std3__45__cpo5beginE,@object
	.size		_ZN39_INTERNAL_5521f507_4_k_cu_90e8f04f_29194cuda3std3__45__cpo5beginE,(_ZN39_INTERNAL_5521f507_4_k_cu_90e8f04f_29194cuda3std3__441_GLOBAL__N__5521f507_4_k_cu_90e8f04f_29196ignoreE - _ZN39_INTERNAL_5521f507_4_k_cu_90e8f04f_29194cuda3std3__45__cpo5beginE)
_ZN39_INTERNAL_5521f507_4_k_cu_90e8f04f_29194cuda3std3__45__cpo5beginE:
	.zero		1
	.type		_ZN39_INTERNAL_5521f507_4_k_cu_90e8f04f_29194cuda3std3__441_GLOBAL__N__5521f507_4_k_cu_90e8f04f_29196ignoreE,@object
	.size		_ZN39_INTERNAL_5521f507_4_k_cu_90e8f04f_29194cuda3std3__441_GLOBAL__N__5521f507_4_k_cu_90e8f04f_29196ignoreE,(_ZN39_INTERNAL_5521f507_4_k_cu_90e8f04f_29194cute7productE - _ZN39_INTERNAL_5521f507_4_k_cu_90e8f04f_29194cuda3std3__441_GLOBAL__N__5521f507_4_k_cu_90e8f04f_29196ignoreE)
_ZN39_INTERNAL_5521f507_4_k_cu_90e8f04f_29194cuda3std3__441_GLOBAL__N__5521f507_4_k_cu_90e8f04f_29196ignoreE:
	.zero		1
	.type		_ZN39_INTERNAL_5521f507_4_k_cu_90e8f04f_29194cute7productE,@object
	.size		_ZN39_INTERNAL_5521f507_4_k_cu_90e8f04f_29194cute7productE,(_ZN39_INTERNAL_5521f507_4_k_cu_90e8f04f_29194cuda3std3__45__cpo3endE - _ZN39_INTERNAL_5521f507_4_k_cu_90e8f04f_29194cute7productE)
_ZN39_INTERNAL_5521f507_4_k_cu_90e8f04f_29194cute7productE:
	.zero		1
	.type		_ZN39_INTERNAL_5521f507_4_k_cu_90e8f04f_29194cuda3std3__45__cpo3endE,@object
	.size		_ZN39_INTERNAL_5521f507_4_k_cu_90e8f04f_29194cuda3std3__45__cpo3endE,(_ZN39_INTERNAL_5521f507_4_k_cu_90e8f04f_29194cuda3std3__419piecewise_constructE - _ZN39_INTERNAL_5521f507_4_k_cu_90e8f04f_29194cuda3std3__45__cpo3endE)
_ZN39_INTERNAL_5521f507_4_k_cu_90e8f04f_29194cuda3std3__45__cpo3endE:
	.zero		1
	.type		_ZN39_INTERNAL_5521f507_4_k_cu_90e8f04f_29194cuda3std3__419piecewise_constructE,@object
	.size		_ZN39_INTERNAL_5521f507_4_k_cu_90e8f04f_29194cuda3std3__419piecewise_constructE,(_ZN39_INTERNAL_5521f507_4_k_cu_90e8f04f_29194cuda3std3__45__cpo4cendE - _ZN39_INTERNAL_5521f507_4_k_cu_90e8f04f_29194cuda3std3__419piecewise_constructE)
_ZN39_INTERNAL_5521f507_4_k_cu_90e8f04f_29194cuda3std3__419piecewise_constructE:
	.zero		1
	.type		_ZN39_INTERNAL_5521f507_4_k_cu_90e8f04f_29194cuda3std3__45__cpo4cendE,@object
	.size		_ZN39_INTERNAL_5521f507_4_k_cu_90e8f04f_29194cuda3std3__45__cpo4cendE,(_ZN39_INTERNAL_5521f507_4_k_cu_90e8f04f_29194cuda3std6ranges3__45__cpo4swapE - _ZN39_INTERNAL_5521f507_4_k_cu_90e8f04f_29194cuda3std3__45__cpo4cendE)
_ZN39_INTERNAL_5521f507_4_k_cu_90e8f04f_29194cuda3std3__45__cpo4cendE:
	.zero		1
	.type		_ZN39_INTERNAL_5521f507_4_k_cu_90e8f04f_29194cuda3std6ranges3__45__cpo4swapE,@object
	.size		_ZN39_INTERNAL_5521f507_4_k_cu_90e8f04f_29194cuda3std6ranges3__45__cpo4swapE,(.L_8 - _ZN39_INTERNAL_5521f507_4_k_cu_90e8f04f_29194cuda3std6ranges3__45__cpo4swapE)
_ZN39_INTERNAL_5521f507_4_k_cu_90e8f04f_29194cuda3std6ranges3__45__cpo4swapE:
	.zero		1
.L_8:


//--------------------- .nv.constant0._ZN7cutlass13device_kernelINS_4gemm6kernel13GemmUniversalIN4cute5tupleIJiiiiEEENS1_10collective13CollectiveMmaINS1_34MainloopSm90TmaGmmaWarpSpecializedILi4ENS5_IJNS4_1CILi1EEENSA_ILi2EEESB_EEENS1_35KernelTmaWarpSpecializedCooperativeEEENS5_IJNSA_ILi128EEENSA_ILi64EEESH_EEENS_10bfloat16_tENS5_IJlSB_lEEESJ_SK_NS4_8TiledMMAINS4_8MMA_AtomIJNS4_4SM904GMMA27MMA_64x64x16_F32BF16BF16_SSILNSO_5MajorE0ELSQ_0ELNSO_7ScaleInE1ELSR_1EEEEEENS4_6LayoutINS5_IJSC_SB_SB_EEENS5_IJSB_NSA_ILi0EEESW_EEEEENS5_IJNS4_10UnderscoreESZ_SZ_EEEEENS4_23SM90_TMA_LOAD_MULTICASTENS4_14ComposedLayoutINS4_7SwizzleILi3ELi4ELi3EEENS4_18smem_ptr_flag_bitsILi16EEENSU_INS5_IJNSA_ILi8EEESH_EEENS5_IJSH_SB_EEEEEEEvNS4_8identityENS4_13SM90_TMA_LOADES1C_vS1D_EENS_8epilogue10collective6detail29Sm90TmaWarpSpecializedAdapterINS1H_15DefaultEpilogueISJ_SK_SK_NS1G_6thread17LinearCombinationISJ_Li1EffLNS1L_9ScaleType4KindE0ELNS_15FloatRoundStyleE2ESJ_EENS1_15EpilogueDefaultEEEEEvvEEEEvNT_6ParamsE --------------------------
	.section	.nv.constant0._ZN7cutlass13device_kernelINS_4gemm6kernel13GemmUniversalIN4cute5tupleIJiiiiEEENS1_10collective13CollectiveMmaINS1_34MainloopSm90TmaGmmaWarpSpecializedILi4ENS5_IJNS4_1CILi1EEENSA_ILi2EEESB_EEENS1_35KernelTmaWarpSpecializedCooperativeEEENS5_IJNSA_ILi128EEENSA_ILi64EEESH_EEENS_10bfloat16_tENS5_IJlSB_lEEESJ_SK_NS4_8TiledMMAINS4_8MMA_AtomIJNS4_4SM904GMMA27MMA_64x64x16_F32BF16BF16_SSILNSO_5MajorE0ELSQ_0ELNSO_7ScaleInE1ELSR_1EEEEEENS4_6LayoutINS5_IJSC_SB_SB_EEENS5_IJSB_NSA_ILi0EEESW_EEEEENS5_IJNS4_10UnderscoreESZ_SZ_EEEEENS4_23SM90_TMA_LOAD_MULTICASTENS4_14ComposedLayoutINS4_7SwizzleILi3ELi4ELi3EEENS4_18smem_ptr_flag_bitsILi16EEENSU_INS5_IJNSA_ILi8EEESH_EEENS5_IJSH_SB_EEEEEEEvNS4_8identityENS4_13SM90_TMA_LOADES1C_vS1D_EENS_8epilogue10collective6detail29Sm90TmaWarpSpecializedAdapterINS1H_15DefaultEpilogueISJ_SK_SK_NS1G_6thread17LinearCombinationISJ_Li1EffLNS1L_9ScaleType4KindE0ELNS_15FloatRoundStyleE2ESJ_EENS1_15EpilogueDefaultEEEEEvvEEEEvNT_6ParamsE,"a",@progbits
	.sectionflags	@""
	.align	4
.nv.constant0._ZN7cutlass13device_kernelINS_4gemm6kernel13GemmUniversalIN4cute5tupleIJiiiiEEENS1_10collective13CollectiveMmaINS1_34MainloopSm90TmaGmmaWarpSpecializedILi4ENS5_IJNS4_1CILi1EEENSA_ILi2EEESB_EEENS1_35KernelTmaWarpSpecializedCooperativeEEENS5_IJNSA_ILi128EEENSA_ILi64EEESH_EEENS_10bfloat16_tENS5_IJlSB_lEEESJ_SK_NS4_8TiledMMAINS4_8MMA_AtomIJNS4_4SM904GMMA27MMA_64x64x16_F32BF16BF16_SSILNSO_5MajorE0ELSQ_0ELNSO_7ScaleInE1ELSR_1EEEEEENS4_6LayoutINS5_IJSC_SB_SB_EEENS5_IJSB_NSA_ILi0EEESW_EEEEENS5_IJNS4_10UnderscoreESZ_SZ_EEEEENS4_23SM90_TMA_LOAD_MULTICASTENS4_14ComposedLayoutINS4_7SwizzleILi3ELi4ELi3EEENS4_18smem_ptr_flag_bitsILi16EEENSU_INS5_IJNSA_ILi8EEESH_EEENS5_IJSH_SB_EEEEEEEvNS4_8identityENS4_13SM90_TMA_LOADES1C_vS1D_EENS_8epilogue10collective6detail29Sm90TmaWarpSpecializedAdapterINS1H_15DefaultEpilogueISJ_SK_SK_NS1G_6thread17LinearCombinationISJ_Li1EffLNS1L_9ScaleType4KindE0ELNS_15FloatRoundStyleE2ESJ_EENS1_15EpilogueDefaultEEEEEvvEEEEvNT_6ParamsE:
	.zero		1664


//--------------------- SYMBOLS --------------------------

	.type		.nv.reservedSmem.offset0,@object
	.size		.nv.reservedSmem.offset0,0x4
	.type		__assertfail,@function
